//
// Generated by NVIDIA NVVM Compiler
//
// Compiler Build ID: CL-36424714
// Cuda compilation tools, release 13.0, V13.0.88
// Based on NVVM 20.0.0
//

.version 9.0
.target sm_100
.address_size 64

	// .globl	_Z11step_kernelPKfS0_PfS0_S0_iifff
.extern .shared .align 16 .b8 sdata[];

.visible .entry _Z11step_kernelPKfS0_PfS0_S0_iifff(
	.param .u64 .ptr .align 1 _Z11step_kernelPKfS0_PfS0_S0_iifff_param_0,
	.param .u64 .ptr .align 1 _Z11step_kernelPKfS0_PfS0_S0_iifff_param_1,
	.param .u64 .ptr .align 1 _Z11step_kernelPKfS0_PfS0_S0_iifff_param_2,
	.param .u64 .ptr .align 1 _Z11step_kernelPKfS0_PfS0_S0_iifff_param_3,
	.param .u64 .ptr .align 1 _Z11step_kernelPKfS0_PfS0_S0_iifff_param_4,
	.param .u32 _Z11step_kernelPKfS0_PfS0_S0_iifff_param_5,
	.param .u32 _Z11step_kernelPKfS0_PfS0_S0_iifff_param_6,
	.param .f32 _Z11step_kernelPKfS0_PfS0_S0_iifff_param_7,
	.param .f32 _Z11step_kernelPKfS0_PfS0_S0_iifff_param_8,
	.param .f32 _Z11step_kernelPKfS0_PfS0_S0_iifff_param_9
)
{
	.reg .pred 	%p<12>;
	.reg .b32 	%r<19>;
	.reg .b32 	%f<66>;
	.reg .b64 	%rd<28>;

	ld.param.u64 	%rd4, [_Z11step_kernelPKfS0_PfS0_S0_iifff_param_3];
	ld.param.u32 	%r5, [_Z11step_kernelPKfS0_PfS0_S0_iifff_param_5];
	ld.param.u32 	%r6, [_Z11step_kernelPKfS0_PfS0_S0_iifff_param_6];
	ld.param.f32 	%f5, [_Z11step_kernelPKfS0_PfS0_S0_iifff_param_7];
	ld.param.f32 	%f6, [_Z11step_kernelPKfS0_PfS0_S0_iifff_param_8];
	ld.param.f32 	%f7, [_Z11step_kernelPKfS0_PfS0_S0_iifff_param_9];
	mov.u32 	%r8, %ctaid.x;
	mov.u32 	%r9, %ntid.x;
	mov.u32 	%r10, %tid.x;
	mad.lo.s32 	%r11, %r8, %r9, %r10;
	mov.u32 	%r12, %ctaid.y;
	mov.u32 	%r13, %ntid.y;
	mov.u32 	%r14, %tid.y;
	mad.lo.s32 	%r15, %r12, %r13, %r14;
	setp.lt.s32 	%p1, %r11, 1;
	setp.eq.s32 	%p2, %r15, 0;
	or.pred  	%p3, %p1, %p2;
	add.s32 	%r16, %r5, -1;
	setp.ge.s32 	%p4, %r11, %r16;
	or.pred  	%p5, %p3, %p4;
	add.s32 	%r17, %r6, -1;
	setp.ge.s32 	%p6, %r15, %r17;
	or.pred  	%p7, %p5, %p6;
	@%p7 bra 	$L__BB0_4;
	ld.param.u64 	%rd27, [_Z11step_kernelPKfS0_PfS0_S0_iifff_param_4];
	ld.param.u64 	%rd25, [_Z11step_kernelPKfS0_PfS0_S0_iifff_param_1];
	ld.param.u64 	%rd24, [_Z11step_kernelPKfS0_PfS0_S0_iifff_param_0];
	cvta.to.global.u64 	%rd6, %rd25;
	cvta.to.global.u64 	%rd7, %rd24;
	cvta.to.global.u64 	%rd8, %rd4;
	cvta.to.global.u64 	%rd9, %rd27;
	mad.lo.s32 	%r3, %r5, %r15, %r11;
	mul.wide.s32 	%rd10, %r3, 4;
	add.s64 	%rd11, %rd6, %rd10;
	ld.global.f32 	%f8, [%rd11];
	ld.global.f32 	%f9, [%rd11+-4];
	ld.global.f32 	%f10, [%rd11+4];
	sub.s32 	%r18, %r3, %r5;
	mul.wide.s32 	%rd12, %r18, 4;
	add.s64 	%rd13, %rd6, %rd12;
	ld.global.f32 	%f11, [%rd13];
	mul.wide.s32 	%rd14, %r5, 4;
	add.s64 	%rd15, %rd11, %rd14;
	ld.global.f32 	%f12, [%rd15];
	add.f32 	%f13, %f9, %f10;
	add.f32 	%f14, %f13, %f11;
	add.f32 	%f15, %f14, %f12;
	mul.f32 	%f16, %f8, 0f40800000;
	sub.f32 	%f17, %f15, %f16;
	add.s64 	%rd16, %rd7, %rd10;
	ld.global.f32 	%f18, [%rd16];
	sub.f32 	%f19, %f8, %f18;
	div.rn.f32 	%f20, %f19, %f5;
	ld.global.f32 	%f21, [%rd16+-4];
	sub.f32 	%f22, %f9, %f21;
	div.rn.f32 	%f23, %f22, %f5;
	ld.global.f32 	%f24, [%rd16+4];
	sub.f32 	%f25, %f10, %f24;
	div.rn.f32 	%f26, %f25, %f5;
	add.s64 	%rd17, %rd7, %rd12;
	ld.global.f32 	%f27, [%rd17];
	sub.f32 	%f28, %f11, %f27;
	div.rn.f32 	%f29, %f28, %f5;
	add.s64 	%rd18, %rd16, %rd14;
	ld.global.f32 	%f30, [%rd18];
	sub.f32 	%f31, %f12, %f30;
	div.rn.f32 	%f32, %f31, %f5;
	add.f32 	%f33, %f23, %f26;
	add.f32 	%f34, %f33, %f29;
	add.f32 	%f35, %f34, %f32;
	mul.f32 	%f36, %f20, 0f40800000;
	sub.f32 	%f37, %f35, %f36;
	add.s64 	%rd19, %rd8, %rd10;
	ld.global.f32 	%f38, [%rd19];
	mul.f32 	%f39, %f5, %f38;
	div.rn.f32 	%f40, %f39, %f6;
	mul.f32 	%f41, %f40, %f40;
	add.f32 	%f42, %f8, %f8;
	sub.f32 	%f43, %f42, %f18;
	fma.rn.f32 	%f44, %f17, %f41, %f43;
	mul.f32 	%f45, %f5, %f7;
	mul.f32 	%f46, %f45, %f37;
	sub.f32 	%f65, %f44, %f46;
	add.s64 	%rd20, %rd9, %rd10;
	ld.global.f32 	%f2, [%rd20];
	setp.leu.f32 	%p8, %f2, 0f00000000;
	@%p8 bra 	$L__BB0_3;
	fma.rn.f32 	%f47, %f2, 0fBCF5C28F, 0f3F800000;
	setp.lt.f32 	%p9, %f47, 0f00000000;
	selp.f32 	%f48, 0f00000000, %f47, %p9;
	mul.f32 	%f65, %f65, %f48;
$L__BB0_3:
	ld.param.u64 	%rd26, [_Z11step_kernelPKfS0_PfS0_S0_iifff_param_2];
	mul.f32 	%f49, %f65, 0f3F666666;
	abs.f32 	%f50, %f49;
	mul.f32 	%f51, %f50, 0f4038AA3B;
	ex2.approx.ftz.f32 	%f52, %f51;
	add.f32 	%f53, %f52, 0f3F800000;
	rcp.approx.ftz.f32 	%f54, %f53;
	fma.rn.f32 	%f55, %f54, 0fC0000000, 0f3F800000;
	setp.ge.f32 	%p10, %f50, 0f41102CB4;
	selp.f32 	%f56, 0f3F800000, %f55, %p10;
	copysign.f32 	%f57, %f49, %f56;
	mul.f32 	%f58, %f49, %f49;
	fma.rn.f32 	%f59, %f58, 0f3C80F082, 0fBD563CAE;
	fma.rn.f32 	%f60, %f59, %f58, 0f3E085941;
	fma.rn.f32 	%f61, %f60, %f58, 0fBEAAA9ED;
	fma.rn.f32 	%f62, %f61, %f58, 0f00000000;
	fma.rn.f32 	%f63, %f62, %f49, %f49;
	setp.ge.f32 	%p11, %f50, 0f3F19999A;
	selp.f32 	%f64, %f57, %f63, %p11;
	cvta.to.global.u64 	%rd21, %rd26;
	add.s64 	%rd23, %rd21, %rd10;
	st.global.f32 	[%rd23], %f64;
$L__BB0_4:
	ret;

}
	// .globl	_Z10add_sourcePfiiiif
.visible .entry _Z10add_sourcePfiiiif(
	.param .u64 .ptr .align 1 _Z10add_sourcePfiiiif_param_0,
	.param .u32 _Z10add_sourcePfiiiif_param_1,
	.param .u32 _Z10add_sourcePfiiiif_param_2,
	.param .u32 _Z10add_sourcePfiiiif_param_3,
	.param .u32 _Z10add_sourcePfiiiif_param_4,
	.param .f32 _Z10add_sourcePfiiiif_param_5
)
{
	.reg .pred 	%p<26>;
	.reg .b32 	%r<55>;
	.reg .b32 	%f<121>;
	.reg .b64 	%rd<10>;

	ld.param.u64 	%rd3, [_Z10add_sourcePfiiiif_param_0];
	ld.param.u32 	%r17, [_Z10add_sourcePfiiiif_param_1];
	ld.param.u32 	%r18, [_Z10add_sourcePfiiiif_param_2];
	ld.param.u32 	%r19, [_Z10add_sourcePfiiiif_param_3];
	ld.param.u32 	%r54, [_Z10add_sourcePfiiiif_param_4];
	ld.param.f32 	%f1, [_Z10add_sourcePfiiiif_param_5];
	cvta.to.global.u64 	%rd1, %rd3;
	add.s32 	%r20, %r17, -1;
	add.s32 	%r1, %r18, -1;
	add.s32 	%r21, %r19, -2;
	setp.lt.s32 	%p4, %r19, 3;
	setp.ge.s32 	%p5, %r21, %r20;
	or.pred  	%p1, %p4, %p5;
	add.s32 	%r22, %r19, 1;
	setp.lt.s32 	%p6, %r19, 0;
	setp.ge.s32 	%p7, %r22, %r20;
	or.pred  	%p2, %p6, %p7;
	add.s32 	%r23, %r19, 3;
	setp.lt.s32 	%p8, %r19, -2;
	setp.ge.s32 	%p9, %r23, %r20;
	or.pred  	%p3, %p8, %p9;
	add.s32 	%r24, %r54, -3;
	mul.lo.s32 	%r53, %r17, %r24;
	add.s32 	%r52, %r19, %r53;
	mov.b32 	%r51, -7;
	cvt.s64.s32 	%rd5, %r19;
$L__BB1_1:
	add.s32 	%r25, %r51, 4;
	add.s32 	%r26, %r54, -3;
	setp.lt.s32 	%p10, %r26, 1;
	setp.ge.s32 	%p11, %r26, %r1;
	mul.lo.s32 	%r8, %r25, %r25;
	or.pred  	%p12, %p11, %p10;
	@%p12 bra 	$L__BB1_16;
	cvt.s64.s32 	%rd4, %r53;
	add.s64 	%rd6, %rd5, %rd4;
	shl.b64 	%rd7, %rd6, 2;
	add.s64 	%rd2, %rd1, %rd7;
	setp.lt.s32 	%p13, %r19, 4;
	setp.ge.s32 	%p14, %r21, %r17;
	or.pred  	%p15, %p13, %p14;
	@%p15 bra 	$L__BB1_4;
	add.s32 	%r28, %r8, 9;
	cvt.rn.f32.u32 	%f2, %r28;
	mul.f32 	%f3, %f2, 0fBF000000;
	div.rn.f32 	%f4, %f3, 0f41100000;
	fma.rn.f32 	%f5, %f4, 0f3BBB989D, 0f3F000000;
	cvt.sat.f32.f32 	%f6, %f5;
	mov.f32 	%f7, 0f4B400001;
	mov.f32 	%f8, 0f437C0000;
	fma.rm.f32 	%f9, %f6, %f8, %f7;
	add.f32 	%f10, %f9, 0fCB40007F;
	neg.f32 	%f11, %f10;
	fma.rn.f32 	%f12, %f4, 0f3FB8AA3B, %f11;
	fma.rn.f32 	%f13, %f4, 0f32A57060, %f12;
	mov.b32 	%r29, %f9;
	shl.b32 	%r30, %r29, 23;
	mov.b32 	%f14, %r30;
	ex2.approx.ftz.f32 	%f15, %f13;
	mul.f32 	%f16, %f15, %f14;
	mul.f32 	%f17, %f1, %f16;
	atom.global.add.f32 	%f18, [%rd2+-12], %f17;
$L__BB1_4:
	@%p1 bra 	$L__BB1_6;
	add.s32 	%r31, %r8, 4;
	cvt.rn.f32.u32 	%f19, %r31;
	mul.f32 	%f20, %f19, 0fBF000000;
	div.rn.f32 	%f21, %f20, 0f41100000;
	fma.rn.f32 	%f22, %f21, 0f3BBB989D, 0f3F000000;
	cvt.sat.f32.f32 	%f23, %f22;
	mov.f32 	%f24, 0f4B400001;
	mov.f32 	%f25, 0f437C0000;
	fma.rm.f32 	%f26, %f23, %f25, %f24;
	add.f32 	%f27, %f26, 0fCB40007F;
	neg.f32 	%f28, %f27;
	fma.rn.f32 	%f29, %f21, 0f3FB8AA3B, %f28;
	fma.rn.f32 	%f30, %f21, 0f32A57060, %f29;
	mov.b32 	%r32, %f26;
	shl.b32 	%r33, %r32, 23;
	mov.b32 	%f31, %r33;
	ex2.approx.ftz.f32 	%f32, %f30;
	mul.f32 	%f33, %f32, %f31;
	mul.f32 	%f34, %f1, %f33;
	atom.global.add.f32 	%f35, [%rd2+-8], %f34;
$L__BB1_6:
	setp.lt.s32 	%p16, %r19, 2;
	setp.ge.s32 	%p17, %r19, %r17;
	or.pred  	%p18, %p16, %p17;
	@%p18 bra 	$L__BB1_8;
	add.s32 	%r34, %r8, 1;
	cvt.rn.f32.u32 	%f36, %r34;
	mul.f32 	%f37, %f36, 0fBF000000;
	div.rn.f32 	%f38, %f37, 0f41100000;
	fma.rn.f32 	%f39, %f38, 0f3BBB989D, 0f3F000000;
	cvt.sat.f32.f32 	%f40, %f39;
	mov.f32 	%f41, 0f4B400001;
	mov.f32 	%f42, 0f437C0000;
	fma.rm.f32 	%f43, %f40, %f42, %f41;
	add.f32 	%f44, %f43, 0fCB40007F;
	neg.f32 	%f45, %f44;
	fma.rn.f32 	%f46, %f38, 0f3FB8AA3B, %f45;
	fma.rn.f32 	%f47, %f38, 0f32A57060, %f46;
	mov.b32 	%r35, %f43;
	shl.b32 	%r36, %r35, 23;
	mov.b32 	%f48, %r36;
	ex2.approx.ftz.f32 	%f49, %f47;
	mul.f32 	%f50, %f49, %f48;
	mul.f32 	%f51, %f1, %f50;
	atom.global.add.f32 	%f52, [%rd2+-4], %f51;
$L__BB1_8:
	setp.lt.s32 	%p19, %r19, 1;
	setp.ge.s32 	%p20, %r19, %r20;
	or.pred  	%p21, %p19, %p20;
	@%p21 bra 	$L__BB1_10;
	cvt.rn.f32.u32 	%f53, %r8;
	mul.f32 	%f54, %f53, 0fBF000000;
	div.rn.f32 	%f55, %f54, 0f41100000;
	fma.rn.f32 	%f56, %f55, 0f3BBB989D, 0f3F000000;
	cvt.sat.f32.f32 	%f57, %f56;
	mov.f32 	%f58, 0f4B400001;
	mov.f32 	%f59, 0f437C0000;
	fma.rm.f32 	%f60, %f57, %f59, %f58;
	add.f32 	%f61, %f60, 0fCB40007F;
	neg.f32 	%f62, %f61;
	fma.rn.f32 	%f63, %f55, 0f3FB8AA3B, %f62;
	fma.rn.f32 	%f64, %f55, 0f32A57060, %f63;
	mov.b32 	%r38, %f60;
	shl.b32 	%r39, %r38, 23;
	mov.b32 	%f65, %r39;
	ex2.approx.ftz.f32 	%f66, %f64;
	mul.f32 	%f67, %f66, %f65;
	mul.wide.s32 	%rd8, %r52, 4;
	add.s64 	%rd9, %rd1, %rd8;
	mul.f32 	%f68, %f1, %f67;
	atom.global.add.f32 	%f69, [%rd9], %f68;
$L__BB1_10:
	@%p2 bra 	$L__BB1_12;
	add.s32 	%r40, %r8, 1;
	cvt.rn.f32.u32 	%f70, %r40;
	mul.f32 	%f71, %f70, 0fBF000000;
	div.rn.f32 	%f72, %f71, 0f41100000;
	fma.rn.f32 	%f73, %f72, 0f3BBB989D, 0f3F000000;
	cvt.sat.f32.f32 	%f74, %f73;
	mov.f32 	%f75, 0f4B400001;
	mov.f32 	%f76, 0f437C0000;
	fma.rm.f32 	%f77, %f74, %f76, %f75;
	add.f32 	%f78, %f77, 0fCB40007F;
	neg.f32 	%f79, %f78;
	fma.rn.f32 	%f80, %f72, 0f3FB8AA3B, %f79;
	fma.rn.f32 	%f81, %f72, 0f32A57060, %f80;
	mov.b32 	%r41, %f77;
	shl.b32 	%r42, %r41, 23;
	mov.b32 	%f82, %r42;
	ex2.approx.ftz.f32 	%f83, %f81;
	mul.f32 	%f84, %f83, %f82;
	mul.f32 	%f85, %f1, %f84;
	atom.global.add.f32 	%f86, [%rd2+4], %f85;
$L__BB1_12:
	setp.lt.s32 	%p22, %r19, -1;
	add.s32 	%r43, %r19, 2;
	setp.ge.s32 	%p23, %r43, %r20;
	or.pred  	%p24, %p22, %p23;
	@%p24 bra 	$L__BB1_14;
	add.s32 	%r45, %r8, 4;
	cvt.rn.f32.u32 	%f87, %r45;
	mul.f32 	%f88, %f87, 0fBF000000;
	div.rn.f32 	%f89, %f88, 0f41100000;
	fma.rn.f32 	%f90, %f89, 0f3BBB989D, 0f3F000000;
	cvt.sat.f32.f32 	%f91, %f90;
	mov.f32 	%f92, 0f4B400001;
	mov.f32 	%f93, 0f437C0000;
	fma.rm.f32 	%f94, %f91, %f93, %f92;
	add.f32 	%f95, %f94, 0fCB40007F;
	neg.f32 	%f96, %f95;
	fma.rn.f32 	%f97, %f89, 0f3FB8AA3B, %f96;
	fma.rn.f32 	%f98, %f89, 0f32A57060, %f97;
	mov.b32 	%r46, %f94;
	shl.b32 	%r47, %r46, 23;
	mov.b32 	%f99, %r47;
	ex2.approx.ftz.f32 	%f100, %f98;
	mul.f32 	%f101, %f100, %f99;
	mul.f32 	%f102, %f1, %f101;
	atom.global.add.f32 	%f103, [%rd2+8], %f102;
$L__BB1_14:
	@%p3 bra 	$L__BB1_16;
	add.s32 	%r48, %r8, 9;
	cvt.rn.f32.u32 	%f104, %r48;
	mul.f32 	%f105, %f104, 0fBF000000;
	div.rn.f32 	%f106, %f105, 0f41100000;
	fma.rn.f32 	%f107, %f106, 0f3BBB989D, 0f3F000000;
	cvt.sat.f32.f32 	%f108, %f107;
	mov.f32 	%f109, 0f4B400001;
	mov.f32 	%f110, 0f437C0000;
	fma.rm.f32 	%f111, %f108, %f110, %f109;
	add.f32 	%f112, %f111, 0fCB40007F;
	neg.f32 	%f113, %f112;
	fma.rn.f32 	%f114, %f106, 0f3FB8AA3B, %f113;
	fma.rn.f32 	%f115, %f106, 0f32A57060, %f114;
	mov.b32 	%r49, %f111;
	shl.b32 	%r50, %r49, 23;
	mov.b32 	%f116, %r50;
	ex2.approx.ftz.f32 	%f117, %f115;
	mul.f32 	%f118, %f117, %f116;
	mul.f32 	%f119, %f1, %f118;
	atom.global.add.f32 	%f120, [%rd2+12], %f119;
$L__BB1_16:
	add.s32 	%r54, %r54, 1;
	add.s32 	%r53, %r53, %r17;
	add.s32 	%r52, %r52, %r17;
	add.s32 	%r51, %r51, 1;
	setp.ne.s32 	%p25, %r51, 0;
	@%p25 bra 	$L__BB1_1;
	ret;

}
	// .globl	_Z17sum_energy_kernelPKfPfm
.visible .entry _Z17sum_energy_kernelPKfPfm(
	.param .u64 .ptr .align 1 _Z17sum_energy_kernelPKfPfm_param_0,
	.param .u64 .ptr .align 1 _Z17sum_energy_kernelPKfPfm_param_1,
	.param .u64 _Z17sum_energy_kernelPKfPfm_param_2
)
{
	.reg .pred 	%p<6>;
	.reg .b32 	%r<13>;
	.reg .b32 	%f<11>;
	.reg .b64 	%rd<9>;

	ld.param.u64 	%rd2, [_Z17sum_energy_kernelPKfPfm_param_0];
	ld.param.u64 	%rd3, [_Z17sum_energy_kernelPKfPfm_param_1];
	ld.param.u64 	%rd4, [_Z17sum_energy_kernelPKfPfm_param_2];
	mov.u32 	%r1, %tid.x;
	mov.u32 	%r6, %ctaid.x;
	mov.u32 	%r12, %ntid.x;
	mad.lo.s32 	%r7, %r6, %r12, %r1;
	cvt.u64.u32 	%rd1, %r7;
	setp.le.u64 	%p1, %rd4, %rd1;
	mov.f32 	%f10, 0f00000000;
	@%p1 bra 	$L__BB2_2;
	cvta.to.global.u64 	%rd5, %rd2;
	shl.b64 	%rd6, %rd1, 2;
	add.s64 	%rd7, %rd5, %rd6;
	ld.global.f32 	%f4, [%rd7];
	mul.f32 	%f10, %f4, %f4;
$L__BB2_2:
	shl.b32 	%r8, %r1, 2;
	mov.u32 	%r9, sdata;
	add.s32 	%r3, %r9, %r8;
	st.shared.f32 	[%r3], %f10;
	bar.sync 	0;
	setp.lt.u32 	%p2, %r12, 2;
	@%p2 bra 	$L__BB2_6;
$L__BB2_3:
	shr.u32 	%r5, %r12, 1;
	setp.ge.u32 	%p3, %r1, %r5;
	@%p3 bra 	$L__BB2_5;
	shl.b32 	%r10, %r5, 2;
	add.s32 	%r11, %r3, %r10;
	ld.shared.f32 	%f5, [%r11];
	ld.shared.f32 	%f6, [%r3];
	add.f32 	%f7, %f5, %f6;
	st.shared.f32 	[%r3], %f7;
$L__BB2_5:
	bar.sync 	0;
	setp.gt.u32 	%p4, %r12, 3;
	mov.u32 	%r12, %r5;
	@%p4 bra 	$L__BB2_3;
$L__BB2_6:
	setp.ne.s32 	%p5, %r1, 0;
	@%p5 bra 	$L__BB2_8;
	ld.shared.f32 	%f8, [sdata];
	cvta.to.global.u64 	%rd8, %rd3;
	atom.global.add.f32 	%f9, [%rd8], %f8;
$L__BB2_8:
	ret;

}


// ===== COMPILED SASS (sm_100) =====

	.target	sm_100

	.elftype	@"ET_EXEC"


//--------------------- .note.nv.tkinfo           --------------------------
	.section	.note.nv.tkinfo,"",@"SHT_NOTE"
	.sectionflags	@"SHF_NOTE_NV_TKINFO"
	.tkinfo
        /*0018*/ 	.word	0x00000002
        /*0030*/ 	.string	""
        /*0030*/ 	.string	"ptxas"
        /*0030*/ 	.string	"Cuda compilation tools, release 13.0, V13.0.88"
        /*0030*/ 	.string	"Build cuda_13.0.r13.0/compiler.36424714_0"
        /*0030*/ 	.string	"-arch sm_100 -m 64 "



//--------------------- .note.nv.cuinfo           --------------------------
	.section	.note.nv.cuinfo,"",@"SHT_NOTE"
	.sectionflags	@"SHF_NOTE_NV_CUINFO"
        /*0018*/ 	.short	0x0002
        /*001a*/ 	.short	0x0064
        /*001c*/ 	.short	0x0082
	.zero		2


//--------------------- .nv.info                  --------------------------
	.section	.nv.info,"",@"SHT_CUDA_INFO"
	.align	4


	//----- nvinfo : EIATTR_REGCOUNT
	.align		4
        /*0000*/ 	.byte	0x04, 0x2f
        /*0002*/ 	.short	(.L_1 - .L_0)
	.align		4
.L_0:
        /*0004*/ 	.word	index@(_Z11step_kernelPKfS0_PfS0_S0_iifff)
        /*0008*/ 	.word	0x0000001a


	//----- nvinfo : EIATTR_FRAME_SIZE
	.align		4
.L_1:
        /*000c*/ 	.byte	0x04, 0x11
        /*000e*/ 	.short	(.L_3 - .L_2)
	.align		4
.L_2:
        /*0010*/ 	.word	index@($__internal_1_$__cuda_sm3x_div_rn_noftz_f32_slowpath)
        /*0014*/ 	.word	0x00000000


	//----- nvinfo : EIATTR_FRAME_SIZE
	.align		4
.L_3:
        /*0018*/ 	.byte	0x04, 0x11
        /*001a*/ 	.short	(.L_5 - .L_4)
	.align		4
.L_4:
        /*001c*/ 	.word	index@(_Z11step_kernelPKfS0_PfS0_S0_iifff)
        /*0020*/ 	.word	0x00000000


	//----- nvinfo : EIATTR_REGCOUNT
	.align		4
.L_5:
        /*0024*/ 	.byte	0x04, 0x2f
        /*0026*/ 	.short	(.L_7 - .L_6)
	.align		4
.L_6:
        /*0028*/ 	.word	index@(_Z10add_sourcePfiiiif)
        /*002c*/ 	.word	0x00000014


	//----- nvinfo : EIATTR_FRAME_SIZE
	.align		4
.L_7:
        /*0030*/ 	.byte	0x04, 0x11
        /*0032*/ 	.short	(.L_9 - .L_8)
	.align		4
.L_8:
        /*0034*/ 	.word	index@($__internal_0_$__cuda_sm3x_div_rn_noftz_f32_slowpath)
        /*0038*/ 	.word	0x00000000


	//----- nvinfo : EIATTR_FRAME_SIZE
	.align		4
.L_9:
        /*003c*/ 	.byte	0x04, 0x11
        /*003e*/ 	.short	(.L_11 - .L_10)
	.align		4
.L_10:
        /*0040*/ 	.word	index@(_Z10add_sourcePfiiiif)
        /*0044*/ 	.word	0x00000000


	//----- nvinfo : EIATTR_REGCOUNT
	.align		4
.L_11:
        /*0048*/ 	.byte	0x04, 0x2f
        /*004a*/ 	.short	(.L_13 - .L_12)
	.align		4
.L_12:
        /*004c*/ 	.word	index@(_Z17sum_energy_kernelPKfPfm)
        /*0050*/ 	.word	0x0000000a


	//----- nvinfo : EIATTR_FRAME_SIZE
	.align		4
.L_13:
        /*0054*/ 	.byte	0x04, 0x11
        /*0056*/ 	.short	(.L_15 - .L_14)
	.align		4
.L_14:
        /*0058*/ 	.word	index@(_Z17sum_energy_kernelPKfPfm)
        /*005c*/ 	.word	0x00000000


	//----- nvinfo : EIATTR_MIN_STACK_SIZE
	.align		4
.L_15:
        /*0060*/ 	.byte	0x04, 0x12
        /*0062*/ 	.short	(.L_17 - .L_16)
	.align		4
.L_16:
        /*0064*/ 	.word	index@(_Z17sum_energy_kernelPKfPfm)
        /*0068*/ 	.word	0x00000000


	//----- nvinfo : EIATTR_MIN_STACK_SIZE
	.align		4
.L_17:
        /*006c*/ 	.byte	0x04, 0x12
        /*006e*/ 	.short	(.L_19 - .L_18)
	.align		4
.L_18:
        /*0070*/ 	.word	index@(_Z10add_sourcePfiiiif)
        /*0074*/ 	.word	0x00000000


	//----- nvinfo : EIATTR_MIN_STACK_SIZE
	.align		4
.L_19:
        /*0078*/ 	.byte	0x04, 0x12
        /*007a*/ 	.short	(.L_21 - .L_20)
	.align		4
.L_20:
        /*007c*/ 	.word	index@(_Z11step_kernelPKfS0_PfS0_S0_iifff)
        /*0080*/ 	.word	0x00000000
.L_21:


//--------------------- .nv.compat                --------------------------
	.section	.nv.compat,"",@"SHT_CUDA_COMPAT_INFO"
	.align	4
        /*0000*/ 	.byte	0x02, 0x09, 0x00, 0x00, 0x02, 0x02, 0x01, 0x00, 0x02, 0x05, 0x05, 0x00, 0x03, 0x07, 0x01, 0x01
        /*0010*/ 	.byte	0x02, 0x03, 0x00, 0x00, 0x02, 0x06, 0x01, 0x00, 0x04, 0x0b, 0x08, 0x00, 0x01, 0x00, 0x00, 0x00
        /*0020*/ 	.byte	0x00, 0x00, 0x00, 0x00


//--------------------- .nv.info._Z17sum_energy_kernelPKfPfm --------------------------
	.section	.nv.info._Z17sum_energy_kernelPKfPfm,"",@"SHT_CUDA_INFO"
	.sectionflags	@""
	.align	4


	//----- nvinfo : EIATTR_CUDA_API_VERSION
	.align		4
        /*0000*/ 	.byte	0x04, 0x37
        /*0002*/ 	.short	(.L_23 - .L_22)
.L_22:
        /*0004*/ 	.word	0x00000082


	//----- nvinfo : EIATTR_KPARAM_INFO
	.align		4
.L_23:
        /*0008*/ 	.byte	0x04, 0x17
        /*000a*/ 	.short	(.L_25 - .L_24)
.L_24:
        /*000c*/ 	.word	0x00000000
        /*0010*/ 	.short	0x0002
        /*0012*/ 	.short	0x0010
        /*0014*/ 	.byte	0x00, 0xf0, 0x21, 0x00


	//----- nvinfo : EIATTR_KPARAM_INFO
	.align		4
.L_25:
        /*0018*/ 	.byte	0x04, 0x17
        /*001a*/ 	.short	(.L_27 - .L_26)
.L_26:
        /*001c*/ 	.word	0x00000000
        /*0020*/ 	.short	0x0001
        /*0022*/ 	.short	0x0008
        /*0024*/ 	.byte	0x00, 0xf5, 0x21, 0x00


	//----- nvinfo : EIATTR_KPARAM_INFO
	.align		4
.L_27:
        /*0028*/ 	.byte	0x04, 0x17
        /*002a*/ 	.short	(.L_29 - .L_28)
.L_28:
        /*002c*/ 	.word	0x00000000
        /*0030*/ 	.short	0x0000
        /*0032*/ 	.short	0x0000
        /*0034*/ 	.byte	0x00, 0xf5, 0x21, 0x00


	//----- nvinfo : EIATTR_SPARSE_MMA_MASK
	.align		4
.L_29:
        /*0038*/ 	.byte	0x03, 0x50
        /*003a*/ 	.short	0x0000


	//----- nvinfo : EIATTR_MAXREG_COUNT
	.align		4
        /*003c*/ 	.byte	0x03, 0x1b
        /*003e*/ 	.short	0x00ff


	//----- nvinfo : EIATTR_NUM_BARRIERS
	.align		4
        /*0040*/ 	.byte	0x02, 0x4c
        /*0042*/ 	.byte	0x01
	.zero		1


	//----- nvinfo : EIATTR_MERCURY_ISA_VERSION
	.align		4
        /*0044*/ 	.byte	0x03, 0x5f
        /*0046*/ 	.short	0x0101


	//----- nvinfo : EIATTR_VRC_CTA_INIT_COUNT
	.align		4
        /*0048*/ 	.byte	0x02, 0x4a
	.zero		1
	.zero		1


	//----- nvinfo : EIATTR_EXIT_INSTR_OFFSETS
	.align		4
        /*004c*/ 	.byte	0x04, 0x1c
        /*004e*/ 	.short	(.L_31 - .L_30)


	//   ....[0]....
.L_30:
        /*0050*/ 	.word	0x00000230


	//   ....[1]....
        /*0054*/ 	.word	0x000002a0


	//----- nvinfo : EIATTR_CBANK_PARAM_SIZE
	.align		4
.L_31:
        /*0058*/ 	.byte	0x03, 0x19
        /*005a*/ 	.short	0x0018


	//----- nvinfo : EIATTR_PARAM_CBANK
	.align		4
        /*005c*/ 	.byte	0x04, 0x0a
        /*005e*/ 	.short	(.L_33 - .L_32)
	.align		4
.L_32:
        /*0060*/ 	.word	index@(.nv.constant0._Z17sum_energy_kernelPKfPfm)
        /*0064*/ 	.short	0x0380
        /*0066*/ 	.short	0x0018


	//----- nvinfo : EIATTR_SW_WAR
	.align		4
.L_33:
        /*0068*/ 	.byte	0x04, 0x36
        /*006a*/ 	.short	(.L_35 - .L_34)
.L_34:
        /*006c*/ 	.word	0x00000008
.L_35:


//--------------------- .nv.info._Z10add_sourcePfiiiif --------------------------
	.section	.nv.info._Z10add_sourcePfiiiif,"",@"SHT_CUDA_INFO"
	.sectionflags	@""
	.align	4


	//----- nvinfo : EIATTR_CUDA_API_VERSION
	.align		4
        /*0000*/ 	.byte	0x04, 0x37
        /*0002*/ 	.short	(.L_37 - .L_36)
.L_36:
        /*0004*/ 	.word	0x00000082


	//----- nvinfo : EIATTR_KPARAM_INFO
	.align		4
.L_37:
        /*0008*/ 	.byte	0x04, 0x17
        /*000a*/ 	.short	(.L_39 - .L_38)
.L_38:
        /*000c*/ 	.word	0x00000000
        /*0010*/ 	.short	0x0005
        /*0012*/ 	.short	0x0018
        /*0014*/ 	.byte	0x00, 0xf0, 0x11, 0x00


	//----- nvinfo : EIATTR_KPARAM_INFO
	.align		4
.L_39:
        /*0018*/ 	.byte	0x04, 0x17
        /*001a*/ 	.short	(.L_41 - .L_40)
.L_40:
        /*001c*/ 	.word	0x00000000
        /*0020*/ 	.short	0x0004
        /*0022*/ 	.short	0x0014
        /*0024*/ 	.byte	0x00, 0xf0, 0x11, 0x00


	//----- nvinfo : EIATTR_KPARAM_INFO
	.align		4
.L_41:
        /*0028*/ 	.byte	0x04, 0x17
        /*002a*/ 	.short	(.L_43 - .L_42)
.L_42:
        /*002c*/ 	.word	0x00000000
        /*0030*/ 	.short	0x0003
        /*0032*/ 	.short	0x0010
        /*0034*/ 	.byte	0x00, 0xf0, 0x11, 0x00


	//----- nvinfo : EIATTR_KPARAM_INFO
	.align		4
.L_43:
        /*0038*/ 	.byte	0x04, 0x17
        /*003a*/ 	.short	(.L_45 - .L_44)
.L_44:
        /*003c*/ 	.word	0x00000000
        /*0040*/ 	.short	0x0002
        /*0042*/ 	.short	0x000c
        /*0044*/ 	.byte	0x00, 0xf0, 0x11, 0x00


	//----- nvinfo : EIATTR_KPARAM_INFO
	.align		4
.L_45:
        /*0048*/ 	.byte	0x04, 0x17
        /*004a*/ 	.short	(.L_47 - .L_46)
.L_46:
        /*004c*/ 	.word	0x00000000
        /*0050*/ 	.short	0x0001
        /*0052*/ 	.short	0x0008
        /*0054*/ 	.byte	0x00, 0xf0, 0x11, 0x00


	//----- nvinfo : EIATTR_KPARAM_INFO
	.align		4
.L_47:
        /*0058*/ 	.byte	0x04, 0x17
        /*005a*/ 	.short	(.L_49 - .L_48)
.L_48:
        /*005c*/ 	.word	0x00000000
        /*0060*/ 	.short	0x0000
        /*0062*/ 	.short	0x0000
        /*0064*/ 	.byte	0x00, 0xf5, 0x21, 0x00


	//----- nvinfo : EIATTR_SPARSE_MMA_MASK
	.align		4
.L_49:
        /*0068*/ 	.byte	0x03, 0x50
        /*006a*/ 	.short	0x0000


	//----- nvinfo : EIATTR_MAXREG_COUNT
	.align		4
        /*006c*/ 	.byte	0x03, 0x1b
        /*006e*/ 	.short	0x00ff


	//----- nvinfo : EIATTR_MERCURY_ISA_VERSION
	.align		4
        /*0070*/ 	.byte	0x03, 0x5f
        /*0072*/ 	.short	0x0101


	//----- nvinfo : EIATTR_VRC_CTA_INIT_COUNT
	.align		4
        /*0074*/ 	.byte	0x02, 0x4a
	.zero		1
	.zero		1


	//----- nvinfo : EIATTR_EXIT_INSTR_OFFSETS
	.align		4
        /*0078*/ 	.byte	0x04, 0x1c
        /*007a*/ 	.short	(.L_51 - .L_50)


	//   ....[0]....
.L_50:
        /*007c*/ 	.word	0x00000f30


	//----- nvinfo : EIATTR_CRS_STACK_SIZE
	.align		4
.L_51:
        /*0080*/ 	.byte	0x04, 0x1e
        /*0082*/ 	.short	(.L_53 - .L_52)
.L_52:
        /*0084*/ 	.word	0x00000000


	//----- nvinfo : EIATTR_CBANK_PARAM_SIZE
	.align		4
.L_53:
        /*0088*/ 	.byte	0x03, 0x19
        /*008a*/ 	.short	0x001c


	//----- nvinfo : EIATTR_PARAM_CBANK
	.align		4
        /*008c*/ 	.byte	0x04, 0x0a
        /*008e*/ 	.short	(.L_55 - .L_54)
	.align		4
.L_54:
        /*0090*/ 	.word	index@(.nv.constant0._Z10add_sourcePfiiiif)
        /*0094*/ 	.short	0x0380
        /*0096*/ 	.short	0x001c


	//----- nvinfo : EIATTR_SW_WAR
	.align		4
.L_55:
        /*0098*/ 	.byte	0x04, 0x36
        /*009a*/ 	.short	(.L_57 - .L_56)
.L_56:
        /*009c*/ 	.word	0x00000008
.L_57:


//--------------------- .nv.info._Z11step_kernelPKfS0_PfS0_S0_iifff --------------------------
	.section	.nv.info._Z11step_kernelPKfS0_PfS0_S0_iifff,"",@"SHT_CUDA_INFO"
	.sectionflags	@""
	.align	4


	//----- nvinfo : EIATTR_CUDA_API_VERSION
	.align		4
        /*0000*/ 	.byte	0x04, 0x37
        /*0002*/ 	.short	(.L_59 - .L_58)
.L_58:
        /*0004*/ 	.word	0x00000082


	//----- nvinfo : EIATTR_KPARAM_INFO
	.align		4
.L_59:
        /*0008*/ 	.byte	0x04, 0x17
        /*000a*/ 	.short	(.L_61 - .L_60)
.L_60:
        /*000c*/ 	.word	0x00000000
        /*0010*/ 	.short	0x0009
        /*0012*/ 	.short	0x0038
        /*0014*/ 	.byte	0x00, 0xf0, 0x11, 0x00


	//----- nvinfo : EIATTR_KPARAM_INFO
	.align		4
.L_61:
        /*0018*/ 	.byte	0x04, 0x17
        /*001a*/ 	.short	(.L_63 - .L_62)
.L_62:
        /*001c*/ 	.word	0x00000000
        /*0020*/ 	.short	0x0008
        /*0022*/ 	.short	0x0034
        /*0024*/ 	.byte	0x00, 0xf0, 0x11, 0x00


	//----- nvinfo : EIATTR_KPARAM_INFO
	.align		4
.L_63:
        /*0028*/ 	.byte	0x04, 0x17
        /*002a*/ 	.short	(.L_65 - .L_64)
.L_64:
        /*002c*/ 	.word	0x00000000
        /*0030*/ 	.short	0x0007
        /*0032*/ 	.short	0x0030
        /*0034*/ 	.byte	0x00, 0xf0, 0x11, 0x00


	//----- nvinfo : EIATTR_KPARAM_INFO
	.align		4
.L_65:
        /*0038*/ 	.byte	0x04, 0x17
        /*003a*/ 	.short	(.L_67 - .L_66)
.L_66:
        /*003c*/ 	.word	0x00000000
        /*0040*/ 	.short	0x0006
        /*0042*/ 	.short	0x002c
        /*0044*/ 	.byte	0x00, 0xf0, 0x11, 0x00


	//----- nvinfo : EIATTR_KPARAM_INFO
	.align		4
.L_67:
        /*0048*/ 	.byte	0x04, 0x17
        /*004a*/ 	.short	(.L_69 - .L_68)
.L_68:
        /*004c*/ 	.word	0x00000000
        /*0050*/ 	.short	0x0005
        /*0052*/ 	.short	0x0028
        /*0054*/ 	.byte	0x00, 0xf0, 0x11, 0x00


	//----- nvinfo : EIATTR_KPARAM_INFO
	.align		4
.L_69:
        /*0058*/ 	.byte	0x04, 0x17
        /*005a*/ 	.short	(.L_71 - .L_70)
.L_70:
        /*005c*/ 	.word	0x00000000
        /*0060*/ 	.short	0x0004
        /*0062*/ 	.short	0x0020
        /*0064*/ 	.byte	0x00, 0xf5, 0x21, 0x00


	//----- nvinfo : EIATTR_KPARAM_INFO
	.align		4
.L_71:
        /*0068*/ 	.byte	0x04, 0x17
        /*006a*/ 	.short	(.L_73 - .L_72)
.L_72:
        /*006c*/ 	.word	0x00000000
        /*0070*/ 	.short	0x0003
        /*0072*/ 	.short	0x0018
        /*0074*/ 	.byte	0x00, 0xf5, 0x21, 0x00


	//----- nvinfo : EIATTR_KPARAM_INFO
	.align		4
.L_73:
        /*0078*/ 	.byte	0x04, 0x17
        /*007a*/ 	.short	(.L_75 - .L_74)
.L_74:
        /*007c*/ 	.word	0x00000000
        /*0080*/ 	.short	0x0002
        /*0082*/ 	.short	0x0010
        /*0084*/ 	.byte	0x00, 0xf5, 0x21, 0x00


	//----- nvinfo : EIATTR_KPARAM_INFO
	.align		4
.L_75:
        /*0088*/ 	.byte	0x04, 0x17
        /*008a*/ 	.short	(.L_77 - .L_76)
.L_76:
        /*008c*/ 	.word	0x00000000
        /*0090*/ 	.short	0x0001
        /*0092*/ 	.short	0x0008
        /*0094*/ 	.byte	0x00, 0xf5, 0x21, 0x00


	//----- nvinfo : EIATTR_KPARAM_INFO
	.align		4
.L_77:
        /*0098*/ 	.byte	0x04, 0x17
        /*009a*/ 	.short	(.L_79 - .L_78)
.L_78:
        /*009c*/ 	.word	0x00000000
        /*00a0*/ 	.short	0x0000
        /*00a2*/ 	.short	0x0000
        /*00a4*/ 	.byte	0x00, 0xf5, 0x21, 0x00


	//----- nvinfo : EIATTR_SPARSE_MMA_MASK
	.align		4
.L_79:
        /*00a8*/ 	.byte	0x03, 0x50
        /*00aa*/ 	.short	0x0000


	//----- nvinfo : EIATTR_MAXREG_COUNT
	.align		4
        /*00ac*/ 	.byte	0x03, 0x1b
        /*00ae*/ 	.short	0x00ff


	//----- nvinfo : EIATTR_MERCURY_ISA_VERSION
	.align		4
        /*00b0*/ 	.byte	0x03, 0x5f
        /*00b2*/ 	.short	0x0101


	//----- nvinfo : EIATTR_VRC_CTA_INIT_COUNT
	.align		4
        /*00b4*/ 	.byte	0x02, 0x4a
	.zero		1
	.zero		1


	//----- nvinfo : EIATTR_EXIT_INSTR_OFFSETS
	.align		4
        /*00b8*/ 	.byte	0x04, 0x1c
        /*00ba*/ 	.short	(.L_81 - .L_80)


	//   ....[0]....
.L_80:
        /*00bc*/ 	.word	0x00000100


	//   ....[1]....
        /*00c0*/ 	.word	0x00000c30


	//----- nvinfo : EIATTR_CRS_STACK_SIZE
	.align		4
.L_81:
        /*00c4*/ 	.byte	0x04, 0x1e
        /*00c6*/ 	.short	(.L_83 - .L_82)
.L_82:
        /*00c8*/ 	.word	0x00000000


	//----- nvinfo : EIATTR_CBANK_PARAM_SIZE
	.align		4
.L_83:
        /*00cc*/ 	.byte	0x03, 0x19
        /*00ce*/ 	.short	0x003c


	//----- nvinfo : EIATTR_PARAM_CBANK
	.align		4
        /*00d0*/ 	.byte	0x04, 0x0a
        /*00d2*/ 	.short	(.L_85 - .L_84)
	.align		4
.L_84:
        /*00d4*/ 	.word	index@(.nv.constant0._Z11step_kernelPKfS0_PfS0_S0_iifff)
        /*00d8*/ 	.short	0x0380
        /*00da*/ 	.short	0x003c


	//----- nvinfo : EIATTR_SW_WAR
	.align		4
.L_85:
        /*00dc*/ 	.byte	0x04, 0x36
        /*00de*/ 	.short	(.L_87 - .L_86)
.L_86:
        /*00e0*/ 	.word	0x00000008
.L_87:


//--------------------- .nv.callgraph             --------------------------
	.section	.nv.callgraph,"",@"SHT_CUDA_CALLGRAPH"
	.align	4
	.sectionentsize	8
	.align		4
        /*0000*/ 	.word	0x00000000
	.align		4
        /*0004*/ 	.word	0xffffffff
	.align		4
        /*0008*/ 	.word	0x00000000
	.align		4
        /*000c*/ 	.word	0xfffffffe
	.align		4
        /*0010*/ 	.word	0x00000000
	.align		4
        /*0014*/ 	.word	0xfffffffd
	.align		4
        /*0018*/ 	.word	0x00000000
	.align		4
        /*001c*/ 	.word	0xfffffffc


//--------------------- .text._Z17sum_energy_kernelPKfPfm --------------------------
	.section	.text._Z17sum_energy_kernelPKfPfm,"ax",@progbits
	.align	128
        .global         _Z17sum_energy_kernelPKfPfm
        .type           _Z17sum_energy_kernelPKfPfm,@function
        .size           _Z17sum_energy_kernelPKfPfm,(.L_x_53 - _Z17sum_energy_kernelPKfPfm)
        .other          _Z17sum_energy_kernelPKfPfm,@"STO_CUDA_ENTRY STV_DEFAULT"
_Z17sum_energy_kernelPKfPfm:
.text._Z17sum_energy_kernelPKfPfm:
[----:B------:R-:W-:Y:S01]  /*0000*/  LDC R1, c[0x0][0x37c] ;  /* 0x0000df00ff017b82 */ /* 0x000fe20000000800 */
[----:B------:R-:W0:Y:S07]  /*0010*/  S2R R7, SR_TID.X ;  /* 0x0000000000077919 */ /* 0x000e2e0000002100 */
[----:B------:R-:W0:Y:S01]  /*0020*/  S2UR UR4, SR_CTAID.X ;  /* 0x00000000000479c3 */ /* 0x000e220000002500 */
[----:B------:R-:W1:Y:S07]  /*0030*/  LDCU.64 UR6, c[0x0][0x390] ;  /* 0x00007200ff0677ac */ /* 0x000e6e0008000a00 */
[----:B------:R-:W0:Y:S02]  /*0040*/  LDC R4, c[0x0][0x360] ;  /* 0x0000d800ff047b82 */ /* 0x000e240000000800 */
[----:B0-----:R-:W-:-:S05]  /*0050*/  IMAD R0, R4, UR4, R7 ;  /* 0x0000000404007c24 */ /* 0x001fca000f8e0207 */
[----:B-1----:R-:W-:-:S04]  /*0060*/  ISETP.GE.U32.AND P0, PT, R0, UR6, PT ;  /* 0x0000000600007c0c */ /* 0x002fc8000bf06070 */
[----:B------:R-:W-:Y:S01]  /*0070*/  ISETP.GE.U32.AND.EX P0, PT, RZ, UR7, PT, P0 ;  /* 0x00000007ff007c0c */ /* 0x000fe2000bf06100 */
[----:B------:R-:W0:-:S12]  /*0080*/  LDCU.64 UR6, c[0x0][0x358] ;  /* 0x00006b00ff0677ac */ /* 0x000e180008000a00 */
[----:B------:R-:W1:Y:S02]  /*0090*/  @!P0 LDC.64 R2, c[0x0][0x380] ;  /* 0x0000e000ff028b82 */ /* 0x000e640000000a00 */
[----:B-1----:R-:W-:-:S04]  /*00a0*/  @!P0 LEA R2, P1, R0, R2, 0x2 ;  /* 0x0000000200028211 */ /* 0x002fc800078210ff */
[----:B------:R-:W-:-:S05]  /*00b0*/  @!P0 LEA.HI.X R3, R0, R3, RZ, 0x2, P1 ;  /* 0x0000000300038211 */ /* 0x000fca00008f14ff */
[----:B0-----:R-:W2:Y:S01]  /*00c0*/  @!P0 LDG.E R2, desc[UR6][R2.64] ;  /* 0x0000000602028981 */ /* 0x001ea2000c1e1900 */
[----:B------:R-:W0:Y:S01]  /*00d0*/  S2UR UR5, SR_CgaCtaId ;  /* 0x00000000000579c3 */ /* 0x000e220000008800 */
[----:B------:R-:W-:Y:S01]  /*00e0*/  UMOV UR4, 0x400 ;  /* 0x0000040000047882 */ /* 0x000fe20000000000 */
[----:B------:R-:W-:Y:S01]  /*00f0*/  ISETP.GE.U32.AND P1, PT, R4, 0x2, PT ;  /* 0x000000020400780c */ /* 0x000fe20003f26070 */
[----:B------:R-:W-:Y:S01]  /*0100*/  IMAD.MOV.U32 R0, RZ, RZ, RZ ;  /* 0x000000ffff007224 */ /* 0x000fe200078e00ff */
[----:B0-----:R-:W-:-:S06]  /*0110*/  ULEA UR4, UR5, UR4, 0x18 ;  /* 0x0000000405047291 */ /* 0x001fcc000f8ec0ff */
[C---:B------:R-:W-:Y:S01]  /*0120*/  LEA R5, R7.reuse, UR4, 0x2 ;  /* 0x0000000407057c11 */ /* 0x040fe2000f8e10ff */
[----:B--2---:R-:W-:Y:S01]  /*0130*/  @!P0 FMUL R0, R2, R2 ;  /* 0x0000000202008220 */ /* 0x004fe20000400000 */
[----:B------:R-:W-:-:S04]  /*0140*/  ISETP.NE.AND P0, PT, R7, RZ, PT ;  /* 0x000000ff0700720c */ /* 0x000fc80003f05270 */
[----:B------:R0:W-:Y:S01]  /*0150*/  STS [R5], R0 ;  /* 0x0000000005007388 */ /* 0x0001e20000000800 */
[----:B------:R-:W-:Y:S06]  /*0160*/  BAR.SYNC.DEFER_BLOCKING 0x0 ;  /* 0x0000000000007b1d */ /* 0x000fec0000010000 */
[----:B------:R-:W-:Y:S05]  /*0170*/  @!P1 BRA `(.L_x_0) ;  /* 0x00000000002c9947 */ /* 0x000fea0003800000 */
.L_x_1:
[----:B------:R-:W-:-:S04]  /*0180*/  SHF.R.U32.HI R6, RZ, 0x1, R4 ;  /* 0x00000001ff067819 */ /* 0x000fc80000011604 */
[----:B------:R-:W-:-:S13]  /*0190*/  ISETP.GE.U32.AND P1, PT, R7, R6, PT ;  /* 0x000000060700720c */ /* 0x000fda0003f26070 */
[----:B0-----:R-:W-:Y:S01]  /*01a0*/  @!P1 IMAD R0, R6, 0x4, R5 ;  /* 0x0000000406009824 */ /* 0x001fe200078e0205 */
[----:B------:R-:W-:Y:S05]  /*01b0*/  @!P1 LDS R3, [R5] ;  /* 0x0000000005039984 */ /* 0x000fea0000000800 */
[----:B------:R-:W0:Y:S02]  /*01c0*/  @!P1 LDS R0, [R0] ;  /* 0x0000000000009984 */ /* 0x000e240000000800 */
[----:B0-----:R-:W-:-:S05]  /*01d0*/  @!P1 FADD R2, R0, R3 ;  /* 0x0000000300029221 */ /* 0x001fca0000000000 */
[----:B------:R1:W-:Y:S01]  /*01e0*/  @!P1 STS [R5], R2 ;  /* 0x0000000205009388 */ /* 0x0003e20000000800 */
[----:B------:R-:W-:Y:S01]  /*01f0*/  BAR.SYNC.DEFER_BLOCKING 0x0 ;  /* 0x0000000000007b1d */ /* 0x000fe20000010000 */
[----:B------:R-:W-:Y:S01]  /*0200*/  ISETP.GT.U32.AND P1, PT, R4, 0x3, PT ;  /* 0x000000030400780c */ /* 0x000fe20003f24070 */
[----:B------:R-:W-:-:S12]  /*0210*/  IMAD.MOV.U32 R4, RZ, RZ, R6 ;  /* 0x000000ffff047224 */ /* 0x000fd800078e0006 */
[----:B-1----:R-:W-:Y:S05]  /*0220*/  @P1 BRA `(.L_x_1) ;  /* 0xfffffffc00d41947 */ /* 0x002fea000383ffff */
.L_x_0:
[----:B------:R-:W-:Y:S05]  /*0230*/  @P0 EXIT ;  /* 0x000000000000094d */ /* 0x000fea0003800000 */
[----:B------:R-:W1:Y:S01]  /*0240*/  S2UR UR5, SR_CgaCtaId ;  /* 0x00000000000579c3 */ /* 0x000e620000008800 */
[----:B------:R-:W-:-:S07]  /*0250*/  UMOV UR4, 0x400 ;  /* 0x0000040000047882 */ /* 0x000fce0000000000 */
[----:B------:R-:W2:Y:S01]  /*0260*/  LDC.64 R2, c[0x0][0x388] ;  /* 0x0000e200ff027b82 */ /* 0x000ea20000000a00 */
[----:B-1----:R-:W-:-:S09]  /*0270*/  ULEA UR4, UR5, UR4, 0x18 ;  /* 0x0000000405047291 */ /* 0x002fd2000f8ec0ff */
[----:B0-----:R-:W2:Y:S04]  /*0280*/  LDS R5, [UR4] ;  /* 0x00000004ff057984 */ /* 0x001ea80008000800 */
[----:B--2---:R-:W-:Y:S01]  /*0290*/  REDG.E.ADD.F32.FTZ.RN.STRONG.GPU desc[UR6][R2.64], R5 ;  /* 0x00000005020079a6 */ /* 0x004fe2000c12f306 */
[----:B------:R-:W-:Y:S05]  /*02a0*/  EXIT ;  /* 0x000000000000794d */ /* 0x000fea0003800000 */
.L_x_2:
[----:B------:R-:W-:-:S00]  /*02b0*/  BRA `(.L_x_2) ;  /* 0xfffffffc00fc7947 */ /* 0x000fc0000383ffff */
[----:B------:R-:W-:-:S00]  /*02c0*/  NOP ;  /* 0x0000000000007918 */ /* 0x000fc00000000000 */
        /* <DEDUP_REMOVED lines=11> */
.L_x_53:


//--------------------- .text._Z10add_sourcePfiiiif --------------------------
	.section	.text._Z10add_sourcePfiiiif,"ax",@progbits
	.align	128
        .global         _Z10add_sourcePfiiiif
        .type           _Z10add_sourcePfiiiif,@function
        .size           _Z10add_sourcePfiiiif,(.L_x_51 - _Z10add_sourcePfiiiif)
        .other          _Z10add_sourcePfiiiif,@"STO_CUDA_ENTRY STV_DEFAULT"
_Z10add_sourcePfiiiif:
.text._Z10add_sourcePfiiiif:
[----:B------:R-:W-:Y:S01]  /*0000*/  LDC R1, c[0x0][0x37c] ;  /* 0x0000df00ff017b82 */ /* 0x000fe20000000800 */
[----:B------:R-:W0:Y:S07]  /*0010*/  LDCU.64 UR16, c[0x0][0x390] ;  /* 0x00007200ff1077ac */ /* 0x000e2e0008000a00 */
[----:B------:R-:W1:Y:S01]  /*0020*/  LDC.64 R4, c[0x0][0x380] ;  /* 0x0000e000ff047b82 */ /* 0x000e620000000a00 */
[----:B------:R-:W2:Y:S01]  /*0030*/  LDCU.64 UR6, c[0x0][0x388] ;  /* 0x00007100ff0677ac */ /* 0x000ea20008000a00 */
[----:B------:R-:W3:Y:S01]  /*0040*/  LDCU.64 UR14, c[0x0][0x358] ;  /* 0x00006b00ff0e77ac */ /* 0x000ee20008000a00 */
[----:B------:R-:W4:Y:S01]  /*0050*/  LDCU UR11, c[0x0][0x394] ;  /* 0x00007280ff0b77ac */ /* 0x000f220008000800 */
[----:B------:R-:W5:Y:S01]  /*0060*/  LDCU UR20, c[0x0][0x390] ;  /* 0x00007200ff1477ac */ /* 0x000f620008000800 */
[----:B0-----:R-:W-:-:S02]  /*0070*/  UIADD3 UR5, UPT, UPT, UR17, -0x3, URZ ;  /* 0xfffffffd11057890 */ /* 0x001fc4000fffe0ff */
[----:B--2---:R-:W-:Y:S02]  /*0080*/  UIADD3 UR9, UPT, UPT, UR6, -0x1, URZ ;  /* 0xffffffff06097890 */ /* 0x004fe4000fffe0ff */
[----:B------:R-:W-:Y:S02]  /*0090*/  UIMAD UR5, UR5, UR6, URZ ;  /* 0x00000006050572a4 */ /* 0x000fe4000f8e02ff */
[----:B------:R-:W-:Y:S02]  /*00a0*/  UIADD3 UR6, UPT, UPT, UR16, 0x1, URZ ;  /* 0x0000000110067890 */ /* 0x000fe4000fffe0ff */
[----:B------:R-:W-:Y:S02]  /*00b0*/  UIADD3 UR4, UPT, UPT, UR7, -0x1, URZ ;  /* 0xffffffff07047890 */ /* 0x000fe4000fffe0ff */
[----:B------:R-:W-:Y:S02]  /*00c0*/  UISETP.GE.AND UP1, UPT, UR6, UR9, UPT ;  /* 0x000000090600728c */ /* 0x000fe4000bf26270 */
[----:B------:R-:W-:-:S02]  /*00d0*/  UIADD3 UR6, UPT, UPT, UR5, UR16, URZ ;  /* 0x0000001005067290 */ /* 0x000fc4000fffe0ff */
[----:B------:R-:W-:Y:S02]  /*00e0*/  UIADD3 UR10, UPT, UPT, UR16, -0x2, URZ ;  /* 0xfffffffe100a7890 */ /* 0x000fe4000fffe0ff */
[----:B------:R-:W-:Y:S02]  /*00f0*/  UIADD3 UR7, UPT, UPT, UR16, 0x3, URZ ;  /* 0x0000000310077890 */ /* 0x000fe4000fffe0ff */
[----:B------:R-:W-:Y:S01]  /*0100*/  UISETP.GE.AND UP0, UPT, UR10, UR9, UPT ;  /* 0x000000090a00728c */ /* 0x000fe2000bf06270 */
[----:B------:R-:W-:Y:S01]  /*0110*/  MOV R9, UR6 ;  /* 0x0000000600097c02 */ /* 0x000fe20008000f00 */
[----:B------:R-:W-:Y:S01]  /*0120*/  UISETP.GE.AND UP2, UPT, UR7, UR9, UPT ;  /* 0x000000090700728c */ /* 0x000fe2000bf46270 */
[----:B------:R-:W0:Y:S01]  /*0130*/  LDCU UR17, c[0x0][0x398] ;  /* 0x00007300ff1177ac */ /* 0x000e220008000800 */
[----:B------:R-:W2:Y:S01]  /*0140*/  LDCU UR21, c[0x0][0x388] ;  /* 0x00007100ff1577ac */ /* 0x000ea20008000800 */
[----:B------:R-:W0:Y:S01]  /*0150*/  LDCU.64 UR18, c[0x0][0x380] ;  /* 0x00007000ff1277ac */ /* 0x000e220008000a00 */
[----:B------:R-:W-:-:S02]  /*0160*/  UISETP.LT.OR UP0, UPT, UR16, 0x3, UP0 ;  /* 0x000000031000788c */ /* 0x000fc40008701670 */
[----:B------:R-:W-:Y:S02]  /*0170*/  UISETP.LT.OR UP1, UPT, UR16, URZ, UP1 ;  /* 0x000000ff1000728c */ /* 0x000fe40008f21670 */
[----:B------:R-:W-:Y:S01]  /*0180*/  UISETP.LT.OR UP2, UPT, UR16, -0x2, UP2 ;  /* 0xfffffffe1000788c */ /* 0x000fe20009741670 */
[----:B---345:R-:W-:-:S10]  /*0190*/  UMOV UR12, 0xfffffff9 ;  /* 0xfffffff9000c7882 */ /* 0x038fd40000000000 */
.L_x_17:
[----:B------:R-:W-:Y:S02]  /*01a0*/  UIADD3 UR7, UPT, UPT, UR11, -0x3, URZ ;  /* 0xfffffffd0b077890 */ /* 0x000fe4000fffe0ff */
[----:B------:R-:W-:Y:S02]  /*01b0*/  UIADD3 UR6, UPT, UPT, UR12, 0x4, URZ ;  /* 0x000000040c067890 */ /* 0x000fe4000fffe0ff */
[----:B------:R-:W-:Y:S02]  /*01c0*/  UISETP.GE.AND UP3, UPT, UR7, 0x1, UPT ;  /* 0x000000010700788c */ /* 0x000fe4000bf66270 */
[----:B------:R-:W-:Y:S02]  /*01d0*/  UIADD3 UR12, UPT, UPT, UR12, 0x1, URZ ;  /* 0x000000010c0c7890 */ /* 0x000fe4000fffe0ff */
[----:B------:R-:W-:Y:S02]  /*01e0*/  UISETP.GE.OR UP3, UPT, UR7, UR4, !UP3 ;  /* 0x000000040700728c */ /* 0x000fe4000df66670 */
[----:B------:R-:W-:-:S02]  /*01f0*/  UIMAD UR8, UR6, UR6, URZ ;  /* 0x00000006060872a4 */ /* 0x000fc4000f8e02ff */
[----:B------:R-:W-:-:S05]  /*0200*/  UISETP.NE.AND UP4, UPT, UR12, URZ, UPT ;  /* 0x000000ff0c00728c */ /* 0x000fca000bf85270 */
[----:B0--345:R-:W-:Y:S06]  /*0210*/  BRA.U UP3, `(.L_x_3) ;  /* 0x0000000d03347547 */ /* 0x039fec000b800000 */
[----:B------:R-:W-:Y:S01]  /*0220*/  USHF.R.S32.HI UR6, URZ, 0x1f, UR5 ;  /* 0x0000001fff067899 */ /* 0x000fe20008011405 */
[----:B------:R-:W-:Y:S01]  /*0230*/  HFMA2 R2, -RZ, RZ, 2.53125, 0 ;  /* 0x41100000ff027431 */ /* 0x000fe200000001ff */
[----:B------:R-:W-:-:S04]  /*0240*/  UIADD3 UR7, UP3, UPT, UR5, UR20, URZ ;  /* 0x0000001405077290 */ /* 0x000fc8000ff7e0ff */
[----:B------:R-:W-:Y:S02]  /*0250*/  ULEA.HI.X.SX32 UR6, UR16, UR6, 0x1, UP3 ;  /* 0x0000000610067291 */ /* 0x000fe400098f0eff */
[----:B--2---:R-:W-:Y:S02]  /*0260*/  UISETP.GE.AND UP3, UPT, UR10, UR21, UPT ;  /* 0x000000150a00728c */ /* 0x004fe4000bf66270 */
[----:B0-----:R-:W-:Y:S02]  /*0270*/  ULEA UR13, UP5, UR7, UR18, 0x2 ;  /* 0x00000012070d7291 */ /* 0x001fe4000f8a10ff */
[----:B------:R-:W-:Y:S02]  /*0280*/  UISETP.LT.OR UP3, UPT, UR20, 0x4, UP3 ;  /* 0x000000041400788c */ /* 0x000fe40009f61670 */
[----:B------:R-:W-:Y:S02]  /*0290*/  ULEA.HI.X UR6, UR7, UR19, UR6, 0x2, UP5 ;  /* 0x0000001307067291 */ /* 0x000fe4000a8f1406 */
[----:B------:R-:W-:-:S04]  /*02a0*/  MOV R6, UR13 ;  /* 0x0000000d00067c02 */ /* 0x000fc80008000f00 */
[----:B------:R-:W-:Y:S01]  /*02b0*/  MOV R7, UR6 ;  /* 0x0000000600077c02 */ /* 0x000fe20008000f00 */
[----:B------:R-:W-:Y:S06]  /*02c0*/  BRA.U UP3, `(.L_x_4) ;  /* 0x0000000103647547 */ /* 0x000fec000b800000 */
[----:B------:R-:W-:Y:S01]  /*02d0*/  UIADD3 UR6, UPT, UPT, UR8, 0x9, URZ ;  /* 0x0000000908067890 */ /* 0x000fe2000fffe0ff */
[----:B------:R-:W-:-:S05]  /*02e0*/  MOV R11, 0x3de38e39 ;  /* 0x3de38e39000b7802 */ /* 0x000fca0000000f00 */
[----:B------:R-:W-:Y:S01]  /*02f0*/  I2FP.F32.U32 R3, UR6 ;  /* 0x0000000600037c45 */ /* 0x000fe20008201000 */
[----:B------:R-:W-:-:S04]  /*0300*/  FFMA R0, R11, -R2, 1 ;  /* 0x3f8000000b007423 */ /* 0x000fc80000000802 */
[----:B------:R-:W-:Y:S01]  /*0310*/  FMUL R3, R3, -0.5 ;  /* 0xbf00000003037820 */ /* 0x000fe20000400000 */
[----:B------:R-:W-:-:S03]  /*0320*/  FFMA R0, R0, R11, 0.11111111193895339966 ;  /* 0x3de38e3900007423 */ /* 0x000fc6000000000b */
[----:B------:R-:W0:Y:S01]  /*0330*/  FCHK P0, R3, 9 ;  /* 0x4110000003007902 */ /* 0x000e220000000000 */
[----:B------:R-:W-:-:S04]  /*0340*/  FFMA R8, R3, R0, RZ ;  /* 0x0000000003087223 */ /* 0x000fc800000000ff */
[----:B------:R-:W-:-:S04]  /*0350*/  FFMA R11, R8, -9, R3 ;  /* 0xc1100000080b7823 */ /* 0x000fc80000000003 */
[----:B------:R-:W-:Y:S01]  /*0360*/  FFMA R0, R0, R11, R8 ;  /* 0x0000000b00007223 */ /* 0x000fe20000000008 */
[----:B0-----:R-:W-:Y:S06]  /*0370*/  @!P0 BRA `(.L_x_5) ;  /* 0x0000000000088947 */ /* 0x001fec0003800000 */
[----:B------:R-:W-:-:S07]  /*0380*/  MOV R8, 0x3a0 ;  /* 0x000003a000087802 */ /* 0x000fce0000000f00 */
[----:B-1----:R-:W-:Y:S05]  /*0390*/  CALL.REL.NOINC `($__internal_0_$__cuda_sm3x_div_rn_noftz_f32_slowpath) ;  /* 0x0000000800e87944 */ /* 0x002fea0003c00000 */
.L_x_5:
[----:B------:R-:W-:Y:S01]  /*03a0*/  HFMA2 R8, -RZ, RZ, 3.7421875, 0 ;  /* 0x437c0000ff087431 */ /* 0x000fe200000001ff */
[----:B------:R-:W-:-:S05]  /*03b0*/  MOV R3, 0x3bbb989d ;  /* 0x3bbb989d00037802 */ /* 0x000fca0000000f00 */
[----:B------:R-:W-:-:S04]  /*03c0*/  FFMA.SAT R3, R0, R3, 0.5 ;  /* 0x3f00000000037423 */ /* 0x000fc80000002003 */
[----:B------:R-:W-:-:S04]  /*03d0*/  FFMA.RM R3, R3, R8, 12582913 ;  /* 0x4b40000103037423 */ /* 0x000fc80000004008 */
[C---:B------:R-:W-:Y:S01]  /*03e0*/  FADD R11, R3.reuse, -12583039 ;  /* 0xcb40007f030b7421 */ /* 0x040fe20000000000 */
[----:B------:R-:W-:-:S03]  /*03f0*/  SHF.L.U32 R3, R3, 0x17, RZ ;  /* 0x0000001703037819 */ /* 0x000fc600000006ff */
[----:B------:R-:W-:-:S04]  /*0400*/  FFMA R11, R0, 1.4426950216293334961, -R11 ;  /* 0x3fb8aa3b000b7823 */ /* 0x000fc8000000080b */
[----:B------:R-:W-:-:S04]  /*0410*/  FFMA R11, R0, 1.925963033500011079e-08, R11 ;  /* 0x32a57060000b7823 */ /* 0x000fc8000000000b */
[----:B------:R-:W0:Y:S02]  /*0420*/  MUFU.EX2 R0, R11 ;  /* 0x0000000b00007308 */ /* 0x000e240000000800 */
[----:B0-----:R-:W-:-:S04]  /*0430*/  FMUL R0, R3, R0 ;  /* 0x0000000003007220 */ /* 0x001fc80000400000 */
[----:B------:R-:W-:-:S05]  /*0440*/  FMUL R3, R0, UR17 ;  /* 0x0000001100037c20 */ /* 0x000fca0008400000 */
[----:B------:R0:W-:Y:S02]  /*0450*/  REDG.E.ADD.F32.FTZ.RN.STRONG.GPU desc[UR14][R6.64+-0xc], R3 ;  /* 0xfffff403060079a6 */ /* 0x0001e4000c12f30e */
.L_x_4:
[----:B------:R-:W-:Y:S05]  /*0460*/  BRA.U UP0, `(.L_x_6) ;  /* 0x0000000100687547 */ /* 0x000fea000b800000 */
[----:B------:R-:W-:Y:S01]  /*0470*/  UIADD3 UR6, UPT, UPT, UR8, 0x4, URZ ;  /* 0x0000000408067890 */ /* 0x000fe2000fffe0ff */
[----:B0-----:R-:W-:-:S04]  /*0480*/  IMAD.MOV.U32 R3, RZ, RZ, 0x3de38e39 ;  /* 0x3de38e39ff037424 */ /* 0x001fc800078e00ff */
[----:B------:R-:W-:Y:S01]  /*0490*/  FFMA R8, R3, -R2, 1 ;  /* 0x3f80000003087423 */ /* 0x000fe20000000802 */
[----:B------:R-:W-:-:S05]  /*04a0*/  I2FP.F32.U32 R0, UR6 ;  /* 0x0000000600007c45 */ /* 0x000fca0008201000 */
[----:B------:R-:W-:Y:S01]  /*04b0*/  FMUL R10, R0, -0.5 ;  /* 0xbf000000000a7820 */ /* 0x000fe20000400000 */
[----:B------:R-:W-:-:S03]  /*04c0*/  FFMA R0, R8, R3, 0.11111111193895339966 ;  /* 0x3de38e3908007423 */ /* 0x000fc60000000003 */
[----:B------:R-:W0:Y:S01]  /*04d0*/  FCHK P0, R10, 9 ;  /* 0x411000000a007902 */ /* 0x000e220000000000 */
[----:B------:R-:W-:-:S04]  /*04e0*/  FFMA R3, R0, R10, RZ ;  /* 0x0000000a00037223 */ /* 0x000fc800000000ff */
[----:B------:R-:W-:-:S04]  /*04f0*/  FFMA R8, R3, -9, R10 ;  /* 0xc110000003087823 */ /* 0x000fc8000000000a */
[----:B------:R-:W-:Y:S01]  /*0500*/  FFMA R0, R0, R8, R3 ;  /* 0x0000000800007223 */ /* 0x000fe20000000003 */
[----:B0-----:R-:W-:Y:S06]  /*0510*/  @!P0 BRA `(.L_x_7) ;  /* 0x00000000000c8947 */ /* 0x001fec0003800000 */
[----:B------:R-:W-:Y:S02]  /*0520*/  MOV R3, R10 ;  /* 0x0000000a00037202 */ /* 0x000fe40000000f00 */
[----:B------:R-:W-:-:S07]  /*0530*/  MOV R8, 0x550 ;  /* 0x0000055000087802 */ /* 0x000fce0000000f00 */
[----:B-1----:R-:W-:Y:S05]  /*0540*/  CALL.REL.NOINC `($__internal_0_$__cuda_sm3x_div_rn_noftz_f32_slowpath) ;  /* 0x00000008007c7944 */ /* 0x002fea0003c00000 */
.L_x_7:
[----:B------:R-:W-:Y:S01]  /*0550*/  HFMA2 R3, -RZ, RZ, 0.96630859375, -0.0022525787353515625 ;  /* 0x3bbb989dff037431 */ /* 0x000fe200000001ff */
[----:B------:R-:W-:-:S04]  /*0560*/  MOV R8, 0x437c0000 ;  /* 0x437c000000087802 */ /* 0x000fc80000000f00 */
        /* <DEDUP_REMOVED lines=10> */
.L_x_6:
[----:B------:R-:W-:-:S04]  /*0610*/  UISETP.GE.AND UP3, UPT, UR20, UR21, UPT ;  /* 0x000000151400728c */ /* 0x000fc8000bf66270 */
[----:B------:R-:W-:-:S09]  /*0620*/  UISETP.LT.OR UP3, UPT, UR20, 0x2, UP3 ;  /* 0x000000021400788c */ /* 0x000fd20009f61670 */
[----:B------:R-:W-:Y:S05]  /*0630*/  BRA.U UP3, `(.L_x_8) ;  /* 0x0000000103687547 */ /* 0x000fea000b800000 */
[----:B------:R-:W-:Y:S01]  /*0640*/  UIADD3 UR6, UPT, UPT, UR8, 0x1, URZ ;  /* 0x0000000108067890 */ /* 0x000fe2000fffe0ff */
[----:B0-2---:R-:W-:-:S05]  /*0650*/  HFMA2 R3, -RZ, RZ, 1.4716796875, -0.0003798007965087890625 ;  /* 0x3de38e39ff037431 */ /* 0x005fca00000001ff */
[----:B------:R-:W-:-:S05]  /*0660*/  I2FP.F32.U32 R0, UR6 ;  /* 0x0000000600007c45 */ /* 0x000fca0008201000 */
[----:B------:R-:W-:Y:S01]  /*0670*/  FMUL R10, R0, -0.5 ;  /* 0xbf000000000a7820 */ /* 0x000fe20000400000 */
[----:B------:R-:W-:-:S03]  /*0680*/  FFMA R8, R3, -R2, 1 ;  /* 0x3f80000003087423 */ /* 0x000fc60000000802 */
[----:B------:R-:W0:Y:S01]  /*0690*/  FCHK P0, R10, 9 ;  /* 0x411000000a007902 */ /* 0x000e220000000000 */
[----:B------:R-:W-:-:S04]  /*06a0*/  FFMA R0, R8, R3, 0.11111111193895339966 ;  /* 0x3de38e3908007423 */ /* 0x000fc80000000003 */
[----:B------:R-:W-:-:S04]  /*06b0*/  FFMA R3, R0, R10, RZ ;  /* 0x0000000a00037223 */ /* 0x000fc800000000ff */
[----:B------:R-:W-:-:S04]  /*06c0*/  FFMA R8, R3, -9, R10 ;  /* 0xc110000003087823 */ /* 0x000fc8000000000a */
[----:B------:R-:W-:Y:S01]  /*06d0*/  FFMA R0, R0, R8, R3 ;  /* 0x0000000800007223 */ /* 0x000fe20000000003 */
[----:B0-----:R-:W-:Y:S06]  /*06e0*/  @!P0 BRA `(.L_x_9) ;  /* 0x00000000000c8947 */ /* 0x001fec0003800000 */
[----:B------:R-:W-:Y:S02]  /*06f0*/  MOV R3, R10 ;  /* 0x0000000a00037202 */ /* 0x000fe40000000f00 */
[----:B------:R-:W-:-:S07]  /*0700*/  MOV R8, 0x720 ;  /* 0x0000072000087802 */ /* 0x000fce0000000f00 */
[----:B-1----:R-:W-:Y:S05]  /*0710*/  CALL.REL.NOINC `($__internal_0_$__cuda_sm3x_div_rn_noftz_f32_slowpath) ;  /* 0x0000000800087944 */ /* 0x002fea0003c00000 */
.L_x_9:
[----:B------:R-:W-:Y:S01]  /*0720*/  MOV R3, 0x3bbb989d ;  /* 0x3bbb989d00037802 */ /* 0x000fe20000000f00 */
[----:B------:R-:W-:-:S04]  /*0730*/  IMAD.MOV.U32 R8, RZ, RZ, 0x437c0000 ;  /* 0x437c0000ff087424 */ /* 0x000fc800078e00ff */
        /* <DEDUP_REMOVED lines=10> */
.L_x_8:
[----:B------:R-:W-:-:S04]  /*07e0*/  UISETP.GT.AND UP3, UPT, UR9, UR20, UPT ;  /* 0x000000140900728c */ /* 0x000fc8000bf64270 */
[----:B------:R-:W-:-:S09]  /*07f0*/  UISETP.LT.OR UP3, UPT, UR20, 0x1, !UP3 ;  /* 0x000000011400788c */ /* 0x000fd2000df61670 */
[----:B------:R-:W-:Y:S05]  /*0800*/  BRA.U UP3, `(.L_x_10) ;  /* 0x0000000103687547 */ /* 0x000fea000b800000 */
[----:B------:R-:W-:Y:S02]  /*0810*/  I2FP.F32.U32 R0, UR8 ;  /* 0x0000000800007c45 */ /* 0x000fe40008201000 */
[----:B0-23--:R-:W-:-:S03]  /*0820*/  MOV R3, 0x3de38e39 ;  /* 0x3de38e3900037802 */ /* 0x00dfc60000000f00 */
[----:B------:R-:W-:Y:S02]  /*0830*/  FMUL R10, R0, -0.5 ;  /* 0xbf000000000a7820 */ /* 0x000fe40000400000 */
[----:B------:R-:W-:Y:S02]  /*0840*/  FFMA R8, R3, -R2, 1 ;  /* 0x3f80000003087423 */ /* 0x000fe40000000802 */
[----:B------:R-:W0:Y:S02]  /*0850*/  FCHK P0, R10, 9 ;  /* 0x411000000a007902 */ /* 0x000e240000000000 */
        /* <DEDUP_REMOVED lines=8> */
.L_x_11:
[----:B------:R-:W-:Y:S01]  /*08e0*/  HFMA2 R3, -RZ, RZ, 0.96630859375, -0.0022525787353515625 ;  /* 0x3bbb989dff037431 */ /* 0x000fe200000001ff */
[----:B------:R-:W-:-:S04]  /*08f0*/  MOV R8, 0x437c0000 ;  /* 0x437c000000087802 */ /* 0x000fc80000000f00 */
[----:B------:R-:W-:-:S04]  /*0900*/  FFMA.SAT R3, R0, R3, 0.5 ;  /* 0x3f00000000037423 */ /* 0x000fc80000002003 */
[----:B------:R-:W-:-:S04]  /*0910*/  FFMA.RM R3, R3, R8, 12582913 ;  /* 0x4b40000103037423 */ /* 0x000fc80000004008 */
[C---:B------:R-:W-:Y:S01]  /*0920*/  FADD R11, R3.reuse, -12583039 ;  /* 0xcb40007f030b7421 */ /* 0x040fe20000000000 */
[----:B------:R-:W-:-:S03]  /*0930*/  SHF.L.U32 R3, R3, 0x17, RZ ;  /* 0x0000001703037819 */ /* 0x000fc600000006ff */
[----:B------:R-:W-:-:S04]  /*0940*/  FFMA R11, R0, 1.4426950216293334961, -R11 ;  /* 0x3fb8aa3b000b7823 */ /* 0x000fc8000000080b */
[----:B------:R-:W-:Y:S01]  /*0950*/  FFMA R0, R0, 1.925963033500011079e-08, R11 ;  /* 0x32a5706000007823 */ /* 0x000fe2000000000b */
[----:B-1----:R-:W-:-:S05]  /*0960*/  IMAD.WIDE R10, R9, 0x4, R4 ;  /* 0x00000004090a7825 */ /* 0x002fca00078e0204 */
[----:B------:R-:W0:Y:S02]  /*0970*/  MUFU.EX2 R0, R0 ;  /* 0x0000000000007308 */ /* 0x000e240000000800 */
[----:B0-----:R-:W-:-:S04]  /*0980*/  FMUL R3, R3, R0 ;  /* 0x0000000003037220 */ /* 0x001fc80000400000 */
[----:B------:R-:W-:-:S05]  /*0990*/  FMUL R3, R3, UR17 ;  /* 0x0000001103037c20 */ /* 0x000fca0008400000 */
[----:B------:R4:W-:Y:S02]  /*09a0*/  REDG.E.ADD.F32.FTZ.RN.STRONG.GPU desc[UR14][R10.64], R3 ;  /* 0x000000030a0079a6 */ /* 0x0009e4000c12f30e */
.L_x_10:
[----:B------:R-:W-:Y:S05]  /*09b0*/  BRA.U UP1, `(.L_x_12) ;  /* 0x0000000101687547 */ /* 0x000fea000b800000 */
[----:B------:R-:W-:Y:S01]  /*09c0*/  UIADD3 UR6, UPT, UPT, UR8, 0x1, URZ ;  /* 0x0000000108067890 */ /* 0x000fe2000fffe0ff */
[----:B0-234-:R-:W-:-:S05]  /*09d0*/  HFMA2 R3, -RZ, RZ, 1.4716796875, -0.0003798007965087890625 ;  /* 0x3de38e39ff037431 */ /* 0x01dfca00000001ff */
        /* <DEDUP_REMOVED lines=9> */
[----:B------:R-:W-:Y:S01]  /*0a70*/  IMAD.MOV.U32 R3, RZ, RZ, R10 ;  /* 0x000000ffff037224 */ /* 0x000fe200078e000a */
[----:B------:R-:W-:-:S07]  /*0a80*/  MOV R8, 0xaa0 ;  /* 0x00000aa000087802 */ /* 0x000fce0000000f00 */
[----:B-1----:R-:W-:Y:S05]  /*0a90*/  CALL.REL.NOINC `($__internal_0_$__cuda_sm3x_div_rn_noftz_f32_slowpath) ;  /* 0x0000000400287944 */ /* 0x002fea0003c00000 */
.L_x_13:
[----:B------:R-:W-:Y:S02]  /*0aa0*/  MOV R3, 0x3bbb989d ;  /* 0x3bbb989d00037802 */ /* 0x000fe40000000f00 */
[----:B------:R-:W-:-:S03]  /*0ab0*/  MOV R8, 0x437c0000 ;  /* 0x437c000000087802 */ /* 0x000fc60000000f00 */
        /* <DEDUP_REMOVED lines=10> */
.L_x_12:
[----:B------:R-:W-:-:S04]  /*0b60*/  UIADD3 UR6, UPT, UPT, UR20, 0x2, URZ ;  /* 0x0000000214067890 */ /* 0x000fc8000fffe0ff */
[----:B------:R-:W-:-:S04]  /*0b70*/  UISETP.GE.AND UP3, UPT, UR6, UR9, UPT ;  /* 0x000000090600728c */ /* 0x000fc8000bf66270 */
[----:B------:R-:W-:-:S09]  /*0b80*/  UISETP.LT.OR UP3, UPT, UR20, -0x1, UP3 ;  /* 0xffffffff1400788c */ /* 0x000fd20009f61670 */
[----:B------:R-:W-:Y:S05]  /*0b90*/  BRA.U UP3, `(.L_x_14) ;  /* 0x0000000103687547 */ /* 0x000fea000b800000 */
[----:B------:R-:W-:Y:S01]  /*0ba0*/  UIADD3 UR6, UPT, UPT, UR8, 0x4, URZ ;  /* 0x0000000408067890 */ /* 0x000fe2000fffe0ff */
[----:B0-2345:R-:W-:-:S05]  /*0bb0*/  MOV R3, 0x3de38e39 ;  /* 0x3de38e3900037802 */ /* 0x03dfca0000000f00 */
        /* <DEDUP_REMOVED lines=12> */
.L_x_15:
[----:B------:R-:W-:Y:S01]  /*0c80*/  HFMA2 R3, -RZ, RZ, 0.96630859375, -0.0022525787353515625 ;  /* 0x3bbb989dff037431 */ /* 0x000fe200000001ff */
[----:B------:R-:W-:-:S04]  /*0c90*/  MOV R8, 0x437c0000 ;  /* 0x437c000000087802 */ /* 0x000fc80000000f00 */
[----:B------:R-:W-:-:S04]  /*0ca0*/  FFMA.SAT R3, R0, R3, 0.5 ;  /* 0x3f00000000037423 */ /* 0x000fc80000002003 */
[----:B------:R-:W-:-:S04]  /*0cb0*/  FFMA.RM R3, R3, R8, 12582913 ;  /* 0x4b40000103037423 */ /* 0x000fc80000004008 */
[C---:B------:R-:W-:Y:S01]  /*0cc0*/  FADD R11, R3.reuse, -12583039 ;  /* 0xcb40007f030b7421 */ /* 0x040fe20000000000 */
[----:B------:R-:W-:-:S03]  /*0cd0*/  IMAD.SHL.U32 R3, R3, 0x800000, RZ ;  /* 0x0080000003037824 */ /* 0x000fc600078e00ff */
[----:B------:R-:W-:-:S04]  /*0ce0*/  FFMA R11, R0, 1.4426950216293334961, -R11 ;  /* 0x3fb8aa3b000b7823 */ /* 0x000fc8000000080b */
[----:B------:R-:W-:-:S04]  /*0cf0*/  FFMA R11, R0, 1.925963033500011079e-08, R11 ;  /* 0x32a57060000b7823 */ /* 0x000fc8000000000b */
[----:B------:R-:W0:Y:S02]  /*0d00*/  MUFU.EX2 R0, R11 ;  /* 0x0000000b00007308 */ /* 0x000e240000000800 */
[----:B0-----:R-:W-:-:S04]  /*0d10*/  FMUL R0, R3, R0 ;  /* 0x0000000003007220 */ /* 0x001fc80000400000 */
[----:B------:R-:W-:-:S05]  /*0d20*/  FMUL R3, R0, UR17 ;  /* 0x0000001100037c20 */ /* 0x000fca0008400000 */
[----:B------:R0:W-:Y:S02]  /*0d30*/  REDG.E.ADD.F32.FTZ.RN.STRONG.GPU desc[UR14][R6.64+0x8], R3 ;  /* 0x00000803060079a6 */ /* 0x0001e4000c12f30e */
.L_x_14:
[----:B------:R-:W-:Y:S05]  /*0d40*/  BRA.U UP2, `(.L_x_3) ;  /* 0x0000000102687547 */ /* 0x000fea000b800000 */
[----:B------:R-:W-:Y:S01]  /*0d50*/  UIADD3 UR8, UPT, UPT, UR8, 0x9, URZ ;  /* 0x0000000908087890 */ /* 0x000fe2000fffe0ff */
[----:B0-2345:R-:W-:-:S05]  /*0d60*/  HFMA2 R3, -RZ, RZ, 1.4716796875, -0.0003798007965087890625 ;  /* 0x3de38e39ff037431 */ /* 0x03dfca00000001ff */
        /* <DEDUP_REMOVED lines=12> */
.L_x_16:
[----:B------:R-:W-:Y:S02]  /*0e30*/  MOV R3, 0x3bbb989d ;  /* 0x3bbb989d00037802 */ /* 0x000fe40000000f00 */
[----:B------:R-:W-:-:S03]  /*0e40*/  MOV R11, 0x437c0000 ;  /* 0x437c0000000b7802 */ /* 0x000fc60000000f00 */
[----:B------:R-:W-:-:S04]  /*0e50*/  FFMA.SAT R2, R0, R3, 0.5 ;  /* 0x3f00000000027423 */ /* 0x000fc80000002003 */
[----:B------:R-:W-:-:S04]  /*0e60*/  FFMA.RM R2, R2, R11, 12582913 ;  /* 0x4b40000102027423 */ /* 0x000fc8000000400b */
[C---:B------:R-:W-:Y:S01]  /*0e70*/  FADD R3, R2.reuse, -12583039 ;  /* 0xcb40007f02037421 */ /* 0x040fe20000000000 */
[----:B------:R-:W-:-:S03]  /*0e80*/  SHF.L.U32 R2, R2, 0x17, RZ ;  /* 0x0000001702027819 */ /* 0x000fc600000006ff */
[----:B------:R-:W-:-:S04]  /*0e90*/  FFMA R3, R0, 1.4426950216293334961, -R3 ;  /* 0x3fb8aa3b00037823 */ /* 0x000fc80000000803 */
[----:B------:R-:W-:-:S06]  /*0ea0*/  FFMA R3, R0, 1.925963033500011079e-08, R3 ;  /* 0x32a5706000037823 */ /* 0x000fcc0000000003 */
[----:B------:R-:W0:Y:S02]  /*0eb0*/  MUFU.EX2 R3, R3 ;  /* 0x0000000300037308 */ /* 0x000e240000000800 */
[----:B0-----:R-:W-:-:S04]  /*0ec0*/  FMUL R2, R2, R3 ;  /* 0x0000000302027220 */ /* 0x001fc80000400000 */
[----:B------:R-:W-:-:S05]  /*0ed0*/  FMUL R11, R2, UR17 ;  /* 0x00000011020b7c20 */ /* 0x000fca0008400000 */
[----:B------:R0:W-:Y:S02]  /*0ee0*/  REDG.E.ADD.F32.FTZ.RN.STRONG.GPU desc[UR14][R6.64+0xc], R11 ;  /* 0x00000c0b060079a6 */ /* 0x0001e4000c12f30e */
.L_x_3:
[----:B--2---:R-:W-:Y:S01]  /*0ef0*/  IADD3 R9, PT, PT, R9, UR21, RZ ;  /* 0x0000001509097c10 */ /* 0x004fe2000fffe0ff */
[----:B------:R-:W-:Y:S02]  /*0f00*/  UIADD3 UR11, UPT, UPT, UR11, 0x1, URZ ;  /* 0x000000010b0b7890 */ /* 0x000fe4000fffe0ff */
[----:B------:R-:W-:Y:S01]  /*0f10*/  UIADD3 UR5, UPT, UPT, UR5, UR21, URZ ;  /* 0x0000001505057290 */ /* 0x000fe2000fffe0ff */
[----:B------:R-:W-:Y:S11]  /*0f20*/  BRA.U UP4, `(.L_x_17) ;  /* 0xfffffff1049c7547 */ /* 0x000ff6000b83ffff */
[----:B0-----:R-:W-:Y:S05]  /*0f30*/  EXIT ;  /* 0x000000000000794d */ /* 0x001fea0003800000 */
        .weak           $__internal_0_$__cuda_sm3x_div_rn_noftz_f32_slowpath
        .type           $__internal_0_$__cuda_sm3x_div_rn_noftz_f32_slowpath,@function
        .size           $__internal_0_$__cuda_sm3x_div_rn_noftz_f32_slowpath,(.L_x_51 - $__internal_0_$__cuda_sm3x_div_rn_noftz_f32_slowpath)
$__internal_0_$__cuda_sm3x_div_rn_noftz_f32_slowpath:
[----:B------:R-:W-:Y:S02]  /*0f40*/  SHF.R.U32.HI R11, RZ, 0x17, R2 ;  /* 0x00000017ff0b7819 */ /* 0x000fe40000011602 */
[----:B------:R-:W-:Y:S02]  /*0f50*/  SHF.R.U32.HI R0, RZ, 0x17, R3 ;  /* 0x00000017ff007819 */ /* 0x000fe40000011603 */
[----:B------:R-:W-:Y:S02]  /*0f60*/  LOP3.LUT R11, R11, 0xff, RZ, 0xc0, !PT ;  /* 0x000000ff0b0b7812 */ /* 0x000fe400078ec0ff */
[----:B------:R-:W-:Y:S02]  /*0f70*/  LOP3.LUT R16, R0, 0xff, RZ, 0xc0, !PT ;  /* 0x000000ff00107812 */ /* 0x000fe400078ec0ff */
[----:B------:R-:W-:Y:S02]  /*0f80*/  IADD3 R13, PT, PT, R11, -0x1, RZ ;  /* 0xffffffff0b0d7810 */ /* 0x000fe40007ffe0ff */
[----:B------:R-:W-:Y:S01]  /*0f90*/  MOV R12, 0x41100000 ;  /* 0x41100000000c7802 */ /* 0x000fe20000000f00 */
[----:B------:R-:W-:Y:S01]  /*0fa0*/  VIADD R14, R16, 0xffffffff ;  /* 0xffffffff100e7836 */ /* 0x000fe20000000000 */
[----:B------:R-:W-:-:S04]  /*0fb0*/  ISETP.GT.U32.AND P0, PT, R13, 0xfd, PT ;  /* 0x000000fd0d00780c */ /* 0x000fc80003f04070 */
[----:B------:R-:W-:-:S13]  /*0fc0*/  ISETP.GT.U32.OR P0, PT, R14, 0xfd, P0 ;  /* 0x000000fd0e00780c */ /* 0x000fda0000704470 */
[----:B------:R-:W-:Y:S01]  /*0fd0*/  @!P0 MOV R10, RZ ;  /* 0x000000ff000a8202 */ /* 0x000fe20000000f00 */
[----:B------:R-:W-:Y:S06]  /*0fe0*/  @!P0 BRA `(.L_x_18) ;  /* 0x0000000000608947 */ /* 0x000fec0003800000 */
[----:B------:R-:W-:Y:S01]  /*0ff0*/  HFMA2 R0, -RZ, RZ, 2.53125, 0 ;  /* 0x41100000ff007431 */ /* 0x000fe200000001ff */
[----:B------:R-:W-:-:S04]  /*1000*/  FSETP.GTU.FTZ.AND P0, PT, |R3|, +INF , PT ;  /* 0x7f8000000300780b */ /* 0x000fc80003f1c200 */
[----:B------:R-:W-:-:S04]  /*1010*/  FSETP.GTU.FTZ.AND P1, PT, |R0|, +INF , PT ;  /* 0x7f8000000000780b */ /* 0x000fc80003f3c200 */
[----:B------:R-:W-:-:S13]  /*1020*/  PLOP3.LUT P0, PT, P0, P1, PT, 0xf8, 0x8f ;  /* 0x00000000008f781c */ /* 0x000fda0000703f70 */
[----:B------:R-:W-:Y:S05]  /*1030*/  @P0 BRA `(.L_x_19) ;  /* 0x0000000400440947 */ /* 0x000fea0003800000 */
[----:B------:R-:W-:-:S13]  /*1040*/  LOP3.LUT P0, RZ, R12, 0x7fffffff, R3, 0xc8, !PT ;  /* 0x7fffffff0cff7812 */ /* 0x000fda000780c803 */
[----:B------:R-:W-:Y:S05]  /*1050*/  @!P0 BRA `(.L_x_20) ;  /* 0x0000000400348947 */ /* 0x000fea0003800000 */
[C---:B------:R-:W-:Y:S02]  /*1060*/  FSETP.NEU.FTZ.AND P2, PT, |R3|.reuse, +INF , PT ;  /* 0x7f8000000300780b */ /* 0x040fe40003f5d200 */
[----:B------:R-:W-:Y:S02]  /*1070*/  FSETP.NEU.FTZ.AND P1, PT, |R0|, +INF , PT ;  /* 0x7f8000000000780b */ /* 0x000fe40003f3d200 */
[----:B------:R-:W-:-:S11]  /*1080*/  FSETP.NEU.FTZ.AND P0, PT, |R3|, +INF , PT ;  /* 0x7f8000000300780b */ /* 0x000fd60003f1d200 */
[----:B------:R-:W-:Y:S05]  /*1090*/  @!P1 BRA !P2, `(.L_x_20) ;  /* 0x0000000400249947 */ /* 0x000fea0005000000 */
[----:B------:R-:W-:-:S04]  /*10a0*/  LOP3.LUT P2, RZ, R3, 0x7fffffff, RZ, 0xc0, !PT ;  /* 0x7fffffff03ff7812 */ /* 0x000fc8000784c0ff */
[----:B------:R-:W-:-:S13]  /*10b0*/  PLOP3.LUT P1, PT, P1, P2, PT, 0x2f, 0xf2 ;  /* 0x0000000000f2781c */ /* 0x000fda0000f24577 */
[----:B------:R-:W-:Y:S05]  /*10c0*/  @P1 BRA `(.L_x_21) ;  /* 0x0000000400101947 */ /* 0x000fea0003800000 */
[----:B------:R-:W-:-:S04]  /*10d0*/  LOP3.LUT P1, RZ, R12, 0x7fffffff, RZ, 0xc0, !PT ;  /* 0x7fffffff0cff7812 */ /* 0x000fc8000782c0ff */
[----:B------:R-:W-:-:S13]  /*10e0*/  PLOP3.LUT P0, PT, P0, P1, PT, 0x2f, 0xf2 ;  /* 0x0000000000f2781c */ /* 0x000fda0000702577 */
[----:B------:R-:W-:Y:S05]  /*10f0*/  @P0 BRA `(.L_x_22) ;  /* 0x0000000000f80947 */ /* 0x000fea0003800000 */
[----:B------:R-:W-:Y:S02]  /*1100*/  ISETP.GE.AND P0, PT, R14, RZ, PT ;  /* 0x000000ff0e00720c */ /* 0x000fe40003f06270 */
[----:B------:R-:W-:-:S11]  /*1110*/  ISETP.GE.AND P1, PT, R13, RZ, PT ;  /* 0x000000ff0d00720c */ /* 0x000fd60003f26270 */
[----:B------:R-:W-:Y:S01]  /*1120*/  @P0 MOV R10, RZ ;  /* 0x000000ff000a0202 */ /* 0x000fe20000000f00 */
[----:B------:R-:W-:Y:S01]  /*1130*/  @!P0 FFMA R3, R3, 1.84467440737095516160e+19, RZ ;  /* 0x5f80000003038823 */ /* 0x000fe200000000ff */
[----:B------:R-:W-:Y:S01]  /*1140*/  @!P0 MOV R10, 0xffffffc0 ;  /* 0xffffffc0000a8802 */ /* 0x000fe20000000f00 */
[----:B------:R-:W-:-:S03]  /*1150*/  @!P1 FFMA R12, R0, 1.84467440737095516160e+19, RZ ;  /* 0x5f800000000c9823 */ /* 0x000fc600000000ff */
[----:B------:R-:W-:-:S07]  /*1160*/  @!P1 IADD3 R10, PT, PT, R10, 0x40, RZ ;  /* 0x000000400a0a9810 */ /* 0x000fce0007ffe0ff */
.L_x_18:
[----:B------:R-:W-:-:S04]  /*1170*/  LEA R13, R11, 0xc0800000, 0x17 ;  /* 0xc08000000b0d7811 */ /* 0x000fc800078eb8ff */
[----:B------:R-:W-:Y:S02]  /*1180*/  IADD3 R13, PT, PT, -R13, R12, RZ ;  /* 0x0000000c0d0d7210 */ /* 0x000fe40007ffe1ff */
[----:B------:R-:W-:Y:S02]  /*1190*/  IADD3 R12, PT, PT, R16, -0x7f, RZ ;  /* 0xffffff81100c7810 */ /* 0x000fe40007ffe0ff */
[----:B------:R-:W0:Y:S01]  /*11a0*/  MUFU.RCP R14, R13 ;  /* 0x0000000d000e7308 */ /* 0x000e220000001000 */
[----:B------:R-:W-:Y:S01]  /*11b0*/  FADD.FTZ R15, -R13, -RZ ;  /* 0x800000ff0d0f7221 */ /* 0x000fe20000010100 */
[C---:B------:R-:W-:Y:S01]  /*11c0*/  IADD3 R11, PT, PT, R12.reuse, 0x7f, -R11 ;  /* 0x0000007f0c0b7810 */ /* 0x040fe20007ffe80b */
[----:B------:R-:W-:-:S04]  /*11d0*/  IMAD R0, R12, -0x800000, R3 ;  /* 0xff8000000c007824 */ /* 0x000fc800078e0203 */
[----:B------:R-:W-:Y:S02]  /*11e0*/  IMAD.IADD R11, R11, 0x1, R10 ;  /* 0x000000010b0b7824 */ /* 0x000fe400078e020a */
[----:B0-----:R-:W-:-:S04]  /*11f0*/  FFMA R17, R14, R15, 1 ;  /* 0x3f8000000e117423 */ /* 0x001fc8000000000f */
[----:B------:R-:W-:-:S04]  /*1200*/  FFMA R16, R14, R17, R14 ;  /* 0x000000110e107223 */ /* 0x000fc8000000000e */
[----:B------:R-:W-:-:S04]  /*1210*/  FFMA R3, R0, R16, RZ ;  /* 0x0000001000037223 */ /* 0x000fc800000000ff */
[----:B------:R-:W-:-:S04]  /*1220*/  FFMA R14, R15, R3, R0 ;  /* 0x000000030f0e7223 */ /* 0x000fc80000000000 */
[----:B------:R-:W-:-:S04]  /*1230*/  FFMA R17, R16, R14, R3 ;  /* 0x0000000e10117223 */ /* 0x000fc80000000003 */
[----:B------:R-:W-:-:S04]  /*1240*/  FFMA R14, R15, R17, R0 ;  /* 0x000000110f0e7223 */ /* 0x000fc80000000000 */
[----:B------:R-:W-:-:S05]  /*1250*/  FFMA R0, R16, R14, R17 ;  /* 0x0000000e10007223 */ /* 0x000fca0000000011 */
[----:B------:R-:W-:-:S04]  /*1260*/  SHF.R.U32.HI R3, RZ, 0x17, R0 ;  /* 0x00000017ff037819 */ /* 0x000fc80000011600 */
[----:B------:R-:W-:-:S04]  /*1270*/  LOP3.LUT R3, R3, 0xff, RZ, 0xc0, !PT ;  /* 0x000000ff03037812 */ /* 0x000fc800078ec0ff */
[----:B------:R-:W-:-:S04]  /*1280*/  IADD3 R13, PT, PT, R3, R11, RZ ;  /* 0x0000000b030d7210 */ /* 0x000fc80007ffe0ff */
[----:B------:R-:W-:-:S04]  /*1290*/  IADD3 R3, PT, PT, R13, -0x1, RZ ;  /* 0xffffffff0d037810 */ /* 0x000fc80007ffe0ff */
[----:B------:R-:W-:-:S13]  /*12a0*/  ISETP.GE.U32.AND P0, PT, R3, 0xfe, PT ;  /* 0x000000fe0300780c */ /* 0x000fda0003f06070 */
[----:B------:R-:W-:Y:S05]  /*12b0*/  @!P0 BRA `(.L_x_23) ;  /* 0x0000000000808947 */ /* 0x000fea0003800000 */
[----:B------:R-:W-:-:S13]  /*12c0*/  ISETP.GT.AND P0, PT, R13, 0xfe, PT ;  /* 0x000000fe0d00780c */ /* 0x000fda0003f04270 */
[----:B------:R-:W-:Y:S05]  /*12d0*/  @P0 BRA `(.L_x_24) ;  /* 0x00000000006c0947 */ /* 0x000fea0003800000 */
[----:B------:R-:W-:-:S13]  /*12e0*/  ISETP.GE.AND P0, PT, R13, 0x1, PT ;  /* 0x000000010d00780c */ /* 0x000fda0003f06270 */
[----:B------:R-:W-:Y:S05]  /*12f0*/  @P0 BRA `(.L_x_25) ;  /* 0x0000000000980947 */ /* 0x000fea0003800000 */
[----:B------:R-:W-:Y:S02]  /*1300*/  ISETP.GE.AND P0, PT, R13, -0x18, PT ;  /* 0xffffffe80d00780c */ /* 0x000fe40003f06270 */
[----:B------:R-:W-:-:S11]  /*1310*/  LOP3.LUT R0, R0, 0x80000000, RZ, 0xc0, !PT ;  /* 0x8000000000007812 */ /* 0x000fd600078ec0ff */
[----:B------:R-:W-:Y:S05]  /*1320*/  @!P0 BRA `(.L_x_25) ;  /* 0x00000000008c8947 */ /* 0x000fea0003800000 */
[CCC-:B------:R-:W-:Y:S01]  /*1330*/  FFMA.RZ R3, R16.reuse, R14.reuse, R17.reuse ;  /* 0x0000000e10037223 */ /* 0x1c0fe2000000c011 */
[C---:B------:R-:W-:Y:S01]  /*1340*/  IADD3 R12, PT, PT, R13.reuse, 0x20, RZ ;  /* 0x000000200d0c7810 */ /* 0x040fe20007ffe0ff */
[CCC-:B------:R-:W-:Y:S01]  /*1350*/  FFMA.RM R10, R16.reuse, R14.reuse, R17.reuse ;  /* 0x0000000e100a7223 */ /* 0x1c0fe20000004011 */
[----:B------:R-:W-:Y:S02]  /*1360*/  ISETP.NE.AND P2, PT, R13, RZ, PT ;  /* 0x000000ff0d00720c */ /* 0x000fe40003f45270 */
[----:B------:R-:W-:Y:S01]  /*1370*/  LOP3.LUT R11, R3, 0x7fffff, RZ, 0xc0, !PT ;  /* 0x007fffff030b7812 */ /* 0x000fe200078ec0ff */
[----:B------:R-:W-:Y:S01]  /*1380*/  FFMA.RP R3, R16, R14, R17 ;  /* 0x0000000e10037223 */ /* 0x000fe20000008011 */
[----:B------:R-:W-:Y:S02]  /*1390*/  ISETP.NE.AND P1, PT, R13, RZ, PT ;  /* 0x000000ff0d00720c */ /* 0x000fe40003f25270 */
[----:B------:R-:W-:Y:S02]  /*13a0*/  LOP3.LUT R11, R11, 0x800000, RZ, 0xfc, !PT ;  /* 0x008000000b0b7812 */ /* 0x000fe400078efcff */
[----:B------:R-:W-:-:S02]  /*13b0*/  IADD3 R13, PT, PT, -R13, RZ, RZ ;  /* 0x000000ff0d0d7210 */ /* 0x000fc40007ffe1ff */
[----:B------:R-:W-:Y:S02]  /*13c0*/  SHF.L.U32 R12, R11, R12, RZ ;  /* 0x0000000c0b0c7219 */ /* 0x000fe400000006ff */
[----:B------:R-:W-:Y:S02]  /*13d0*/  FSETP.NEU.FTZ.AND P0, PT, R3, R10, PT ;  /* 0x0000000a0300720b */ /* 0x000fe40003f1d000 */
[----:B------:R-:W-:Y:S02]  /*13e0*/  SEL R10, R13, RZ, P2 ;  /* 0x000000ff0d0a7207 */ /* 0x000fe40001000000 */
[----:B------:R-:W-:Y:S02]  /*13f0*/  ISETP.NE.AND P1, PT, R12, RZ, P1 ;  /* 0x000000ff0c00720c */ /* 0x000fe40000f25270 */
[----:B------:R-:W-:Y:S02]  /*1400*/  SHF.R.U32.HI R10, RZ, R10, R11 ;  /* 0x0000000aff0a7219 */ /* 0x000fe4000001160b */
[----:B------:R-:W-:-:S02]  /*1410*/  PLOP3.LUT P0, PT, P0, P1, PT, 0xf8, 0x8f ;  /* 0x00000000008f781c */ /* 0x000fc40000703f70 */
[----:B------:R-:W-:Y:S02]  /*1420*/  SHF.R.U32.HI R12, RZ, 0x1, R10 ;  /* 0x00000001ff0c7819 */ /* 0x000fe4000001160a */
[----:B------:R-:W-:-:S04]  /*1430*/  SEL R3, RZ, 0x1, !P0 ;  /* 0x00000001ff037807 */ /* 0x000fc80004000000 */
[----:B------:R-:W-:-:S04]  /*1440*/  LOP3.LUT R3, R3, 0x1, R12, 0xf8, !PT ;  /* 0x0000000103037812 */ /* 0x000fc800078ef80c */
[----:B------:R-:W-:-:S04]  /*1450*/  LOP3.LUT R3, R3, R10, RZ, 0xc0, !PT ;  /* 0x0000000a03037212 */ /* 0x000fc800078ec0ff */
[----:B------:R-:W-:-:S04]  /*1460*/  IADD3 R3, PT, PT, R12, R3, RZ ;  /* 0x000000030c037210 */ /* 0x000fc80007ffe0ff */
[----:B------:R-:W-:Y:S01]  /*1470*/  LOP3.LUT R0, R3, R0, RZ, 0xfc, !PT ;  /* 0x0000000003007212 */ /* 0x000fe200078efcff */
[----:B------:R-:W-:Y:S06]  /*1480*/  BRA `(.L_x_25) ;  /* 0x0000000000347947 */ /* 0x000fec0003800000 */
.L_x_24:
[----:B------:R-:W-:-:S04]  /*1490*/  LOP3.LUT R0, R0, 0x80000000, RZ, 0xc0, !PT ;  /* 0x8000000000007812 */ /* 0x000fc800078ec0ff */
[----:B------:R-:W-:Y:S01]  /*14a0*/  LOP3.LUT R0, R0, 0x7f800000, RZ, 0xfc, !PT ;  /* 0x7f80000000007812 */ /* 0x000fe200078efcff */
[----:B------:R-:W-:Y:S06]  /*14b0*/  BRA `(.L_x_25) ;  /* 0x0000000000287947 */ /* 0x000fec0003800000 */
.L_x_23:
[----:B------:R-:W-:Y:S01]  /*14c0*/  LEA R0, R11, R0, 0x17 ;  /* 0x000000000b007211 */ /* 0x000fe200078eb8ff */
[----:B------:R-:W-:Y:S06]  /*14d0*/  BRA `(.L_x_25) ;  /* 0x0000000000207947 */ /* 0x000fec0003800000 */
.L_x_22:
[----:B------:R-:W-:-:S04]  /*14e0*/  LOP3.LUT R0, R12, 0x80000000, R3, 0x48, !PT ;  /* 0x800000000c007812 */ /* 0x000fc800078e4803 */
[----:B------:R-:W-:Y:S01]  /*14f0*/  LOP3.LUT R0, R0, 0x7f800000, RZ, 0xfc, !PT ;  /* 0x7f80000000007812 */ /* 0x000fe200078efcff */
[----:B------:R-:W-:Y:S06]  /*1500*/  BRA `(.L_x_25) ;  /* 0x0000000000147947 */ /* 0x000fec0003800000 */
.L_x_21:
[----:B------:R-:W-:Y:S01]  /*1510*/  LOP3.LUT R0, R12, 0x80000000, R3, 0x48, !PT ;  /* 0x800000000c007812 */ /* 0x000fe200078e4803 */
[----:B------:R-:W-:Y:S06]  /*1520*/  BRA `(.L_x_25) ;  /* 0x00000000000c7947 */ /* 0x000fec0003800000 */
.L_x_20:
[----:B------:R-:W0:Y:S01]  /*1530*/  MUFU.RSQ R0, -QNAN ;  /* 0xffc0000000007908 */ /* 0x000e220000001400 */
[----:B------:R-:W-:Y:S05]  /*1540*/  BRA `(.L_x_25) ;  /* 0x0000000000047947 */ /* 0x000fea0003800000 */
.L_x_19:
[----:B------:R-:W-:-:S07]  /*1550*/  FADD.FTZ R0, R3, R0 ;  /* 0x0000000003007221 */ /* 0x000fce0000010000 */
.L_x_25:
[----:B------:R-:W-:Y:S01]  /*1560*/  HFMA2 R11, -RZ, RZ, 0, 0 ;  /* 0x00000000ff0b7431 */ /* 0x000fe200000001ff */
[----:B------:R-:W-:-:S04]  /*1570*/  MOV R10, R8 ;  /* 0x00000008000a7202 */ /* 0x000fc80000000f00 */
[----:B0-----:R-:W-:Y:S05]  /*1580*/  RET.REL.NODEC R10 `(_Z10add_sourcePfiiiif) ;  /* 0xffffffe80a9c7950 */ /* 0x001fea0003c3ffff */
.L_x_26:
        /* <DEDUP_REMOVED lines=15> */
.L_x_51:


//--------------------- .text._Z11step_kernelPKfS0_PfS0_S0_iifff --------------------------
	.section	.text._Z11step_kernelPKfS0_PfS0_S0_iifff,"ax",@progbits
	.align	128
        .global         _Z11step_kernelPKfS0_PfS0_S0_iifff
        .type           _Z11step_kernelPKfS0_PfS0_S0_iifff,@function
        .size           _Z11step_kernelPKfS0_PfS0_S0_iifff,(.L_x_52 - _Z11step_kernelPKfS0_PfS0_S0_iifff)
        .other          _Z11step_kernelPKfS0_PfS0_S0_iifff,@"STO_CUDA_ENTRY STV_DEFAULT"
_Z11step_kernelPKfS0_PfS0_S0_iifff:
.text._Z11step_kernelPKfS0_PfS0_S0_iifff:
[----:B------:R-:W-:Y:S01]  /*0000*/  LDC R1, c[0x0][0x37c] ;  /* 0x0000df00ff017b82 */ /* 0x000fe20000000800 */
[----:B------:R-:W0:Y:S07]  /*0010*/  S2R R5, SR_TID.Y ;  /* 0x0000000000057919 */ /* 0x000e2e0000002200 */
[----:B------:R-:W1:Y:S01]  /*0020*/  LDC R3, c[0x0][0x360] ;  /* 0x0000d800ff037b82 */ /* 0x000e620000000800 */
[----:B------:R-:W1:Y:S07]  /*0030*/  S2R R2, SR_TID.X ;  /* 0x0000000000027919 */ /* 0x000e6e0000002100 */
[----:B------:R-:W0:Y:S08]  /*0040*/  S2UR UR5, SR_CTAID.Y ;  /* 0x00000000000579c3 */ /* 0x000e300000002600 */
[----:B------:R-:W0:Y:S08]  /*0050*/  LDC R0, c[0x0][0x364] ;  /* 0x0000d900ff007b82 */ /* 0x000e300000000800 */
[----:B------:R-:W1:Y:S08]  /*0060*/  S2UR UR4, SR_CTAID.X ;  /* 0x00000000000479c3 */ /* 0x000e700000002500 */
[----:B------:R-:W2:Y:S01]  /*0070*/  LDC.64 R6, c[0x0][0x3a8] ;  /* 0x0000ea00ff067b82 */ /* 0x000ea20000000a00 */
[----:B0-----:R-:W-:-:S05]  /*0080*/  IMAD R0, R0, UR5, R5 ;  /* 0x0000000500007c24 */ /* 0x001fca000f8e0205 */
[----:B------:R-:W-:Y:S01]  /*0090*/  ISETP.NE.AND P0, PT, R0, RZ, PT ;  /* 0x000000ff0000720c */ /* 0x000fe20003f05270 */
[----:B-1----:R-:W-:-:S05]  /*00a0*/  IMAD R3, R3, UR4, R2 ;  /* 0x0000000403037c24 */ /* 0x002fca000f8e0202 */
[----:B------:R-:W-:Y:S02]  /*00b0*/  ISETP.LT.OR P0, PT, R3, 0x1, !P0 ;  /* 0x000000010300780c */ /* 0x000fe40004701670 */
[----:B--2---:R-:W-:Y:S02]  /*00c0*/  IADD3 R2, PT, PT, R6, -0x1, RZ ;  /* 0xffffffff06027810 */ /* 0x004fe40007ffe0ff */
[----:B------:R-:W-:Y:S02]  /*00d0*/  IADD3 R7, PT, PT, R7, -0x1, RZ ;  /* 0xffffffff07077810 */ /* 0x000fe40007ffe0ff */
[----:B------:R-:W-:-:S04]  /*00e0*/  ISETP.GE.OR P0, PT, R3, R2, P0 ;  /* 0x000000020300720c */ /* 0x000fc80000706670 */
[----:B------:R-:W-:-:S13]  /*00f0*/  ISETP.GE.OR P0, PT, R0, R7, P0 ;  /* 0x000000070000720c */ /* 0x000fda0000706670 */
[----:B------:R-:W-:Y:S05]  /*0100*/  @P0 EXIT ;  /* 0x000000000000094d */ /* 0x000fea0003800000 */
[----:B------:R-:W0:Y:S01]  /*0110*/  LDC.64 R18, c[0x0][0x388] ;  /* 0x0000e200ff127b82 */ /* 0x000e220000000a00 */
[----:B------:R-:W1:Y:S01]  /*0120*/  LDCU.64 UR4, c[0x0][0x358] ;  /* 0x00006b00ff0477ac */ /* 0x000e620008000a00 */
[----:B------:R-:W-:-:S06]  /*0130*/  IMAD R7, R0, R6, R3 ;  /* 0x0000000600077224 */ /* 0x000fcc00078e0203 */
[----:B------:R-:W2:Y:S08]  /*0140*/  LDC.64 R4, c[0x0][0x380] ;  /* 0x0000e000ff047b82 */ /* 0x000eb00000000a00 */
[----:B------:R-:W3:Y:S01]  /*0150*/  LDC R23, c[0x0][0x3b0] ;  /* 0x0000ec00ff177b82 */ /* 0x000ee20000000800 */
[----:B0-----:R-:W-:-:S05]  /*0160*/  IMAD.WIDE R12, R7, 0x4, R18 ;  /* 0x00000004070c7825 */ /* 0x001fca00078e0212 */
[----:B-1----:R-:W4:Y:S01]  /*0170*/  LDG.E R2, desc[UR4][R12.64] ;  /* 0x000000040c027981 */ /* 0x002f22000c1e1900 */
[C---:B--2---:R-:W-:Y:S01]  /*0180*/  IMAD.WIDE R4, R7.reuse, 0x4, R4 ;  /* 0x0000000407047825 */ /* 0x044fe200078e0204 */
[----:B------:R-:W-:Y:S02]  /*0190*/  IADD3 R17, PT, PT, R7, -R6, RZ ;  /* 0x8000000607117210 */ /* 0x000fe40007ffe0ff */
[----:B------:R0:W5:Y:S04]  /*01a0*/  LDG.E R11, desc[UR4][R12.64+-0x4] ;  /* 0xfffffc040c0b7981 */ /* 0x000168000c1e1900 */
[----:B------:R-:W4:Y:S01]  /*01b0*/  LDG.E R9, desc[UR4][R4.64] ;  /* 0x0000000404097981 */ /* 0x000f22000c1e1900 */
[----:B------:R-:W-:-:S03]  /*01c0*/  IMAD.WIDE R18, R17, 0x4, R18 ;  /* 0x0000000411127825 */ /* 0x000fc600078e0212 */
[----:B------:R0:W5:Y:S01]  /*01d0*/  LDG.E R14, desc[UR4][R12.64+0x4] ;  /* 0x000004040c0e7981 */ /* 0x000162000c1e1900 */
[----:B------:R-:W-:-:S03]  /*01e0*/  IMAD.WIDE R20, R6, 0x4, R12 ;  /* 0x0000000406147825 */ /* 0x000fc600078e020c */
[----:B------:R0:W5:Y:S04]  /*01f0*/  LDG.E R10, desc[UR4][R18.64] ;  /* 0x00000004120a7981 */ /* 0x000168000c1e1900 */
[----:B------:R0:W5:Y:S01]  /*0200*/  LDG.E R8, desc[UR4][R20.64] ;  /* 0x0000000414087981 */ /* 0x000162000c1e1900 */
[----:B---3--:R-:W1:Y:S01]  /*0210*/  MUFU.RCP R3, R23 ;  /* 0x0000001700037308 */ /* 0x008e620000001000 */
[----:B------:R-:W-:Y:S01]  /*0220*/  BSSY.RECONVERGENT B0, `(.L_x_27) ;  /* 0x000000e000007945 */ /* 0x000fe20003800200 */
[----:B-1----:R-:W-:-:S04]  /*0230*/  FFMA R6, R3, -R23, 1 ;  /* 0x3f80000003067423 */ /* 0x002fc80000000817 */
[----:B------:R-:W-:Y:S01]  /*0240*/  FFMA R3, R3, R6, R3 ;  /* 0x0000000603037223 */ /* 0x000fe20000000003 */
[----:B----4-:R-:W-:-:S04]  /*0250*/  FADD R0, R2, -R9 ;  /* 0x8000000902007221 */ /* 0x010fc80000000000 */
[----:B------:R-:W1:Y:S01]  /*0260*/  FCHK P0, R0, R23 ;  /* 0x0000001700007302 */ /* 0x000e620000000000 */
[----:B------:R-:W-:-:S04]  /*0270*/  FFMA R6, R0, R3, RZ ;  /* 0x0000000300067223 */ /* 0x000fc800000000ff */
[----:B------:R-:W-:-:S04]  /*0280*/  FFMA R15, R6, -R23, R0 ;  /* 0x80000017060f7223 */ /* 0x000fc80000000000 */
[----:B------:R-:W-:Y:S01]  /*0290*/  FFMA R6, R3, R15, R6 ;  /* 0x0000000f03067223 */ /* 0x000fe20000000006 */
[----:B01----:R-:W-:Y:S06]  /*02a0*/  @!P0 BRA `(.L_x_28) ;  /* 0x0000000000148947 */ /* 0x003fec0003800000 */
[----:B------:R-:W0:Y:S01]  /*02b0*/  LDCU UR6, c[0x0][0x3b0] ;  /* 0x00007600ff0677ac */ /* 0x000e220008000800 */
[----:B------:R-:W-:Y:S02]  /*02c0*/  MOV R12, 0x2f0 ;  /* 0x000002f0000c7802 */ /* 0x000fe40000000f00 */
[----:B0-----:R-:W-:-:S07]  /*02d0*/  MOV R3, UR6 ;  /* 0x0000000600037c02 */ /* 0x001fce0008000f00 */
[----:B-----5:R-:W-:Y:S05]  /*02e0*/  CALL.REL.NOINC `($__internal_1_$__cuda_sm3x_div_rn_noftz_f32_slowpath) ;  /* 0x0000000800547944 */ /* 0x020fea0003c00000 */
[----:B------:R-:W-:-:S07]  /*02f0*/  IMAD.MOV.U32 R6, RZ, RZ, R0 ;  /* 0x000000ffff067224 */ /* 0x000fce00078e0000 */
.L_x_28:
[----:B------:R-:W-:Y:S05]  /*0300*/  BSYNC.RECONVERGENT B0 ;  /* 0x0000000000007941 */ /* 0x000fea0003800200 */
.L_x_27:
[----:B------:R-:W2:Y:S01]  /*0310*/  LDG.E R0, desc[UR4][R4.64+-0x4] ;  /* 0xfffffc0404007981 */ /* 0x000ea2000c1e1900 */
[----:B------:R-:W0:Y:S01]  /*0320*/  LDC R16, c[0x0][0x3b0] ;  /* 0x0000ec00ff107b82 */ /* 0x000e220000000800 */
[----:B------:R-:W-:Y:S01]  /*0330*/  BSSY.RECONVERGENT B0, `(.L_x_29) ;  /* 0x0000010000007945 */ /* 0x000fe20003800200 */
[----:B0-----:R-:W0:Y:S02]  /*0340*/  MUFU.RCP R13, R16 ;  /* 0x00000010000d7308 */ /* 0x001e240000001000 */
[----:B0-----:R-:W-:Y:S01]  /*0350*/  FFMA R12, R13, -R16, 1 ;  /* 0x3f8000000d0c7423 */ /* 0x001fe20000000810 */
[----:B--2--5:R-:W-:-:S03]  /*0360*/  FADD R3, R11, -R0 ;  /* 0x800000000b037221 */ /* 0x024fc60000000000 */
[----:B------:R-:W-:Y:S02]  /*0370*/  FFMA R0, R13, R12, R13 ;  /* 0x0000000c0d007223 */ /* 0x000fe4000000000d */
[----:B------:R-:W0:Y:S02]  /*0380*/  FCHK P0, R3, R16 ;  /* 0x0000001003007302 */ /* 0x000e240000000000 */
[----:B------:R-:W-:-:S04]  /*0390*/  FFMA R12, R0, R3, RZ ;  /* 0x00000003000c7223 */ /* 0x000fc800000000ff */
[----:B------:R-:W-:-:S04]  /*03a0*/  FFMA R15, R12, -R16, R3 ;  /* 0x800000100c0f7223 */ /* 0x000fc80000000003 */
[----:B------:R-:W-:Y:S01]  /*03b0*/  FFMA R15, R0, R15, R12 ;  /* 0x0000000f000f7223 */ /* 0x000fe2000000000c */
[----:B0-----:R-:W-:Y:S06]  /*03c0*/  @!P0 BRA `(.L_x_30) ;  /* 0x0000000000188947 */ /* 0x001fec0003800000 */
[----:B------:R-:W0:Y:S01]  /*03d0*/  LDCU UR6, c[0x0][0x3b0] ;  /* 0x00007600ff0677ac */ /* 0x000e220008000800 */
[----:B------:R-:W-:Y:S02]  /*03e0*/  MOV R0, R3 ;  /* 0x0000000300007202 */ /* 0x000fe40000000f00 */
[----:B------:R-:W-:Y:S02]  /*03f0*/  MOV R12, 0x420 ;  /* 0x00000420000c7802 */ /* 0x000fe40000000f00 */
[----:B0-----:R-:W-:-:S07]  /*0400*/  MOV R3, UR6 ;  /* 0x0000000600037c02 */ /* 0x001fce0008000f00 */
[----:B------:R-:W-:Y:S05]  /*0410*/  CALL.REL.NOINC `($__internal_1_$__cuda_sm3x_div_rn_noftz_f32_slowpath) ;  /* 0x0000000800087944 */ /* 0x000fea0003c00000 */
[----:B------:R-:W-:-:S07]  /*0420*/  MOV R15, R0 ;  /* 0x00000000000f7202 */ /* 0x000fce0000000f00 */
.L_x_30:
[----:B------:R-:W-:Y:S05]  /*0430*/  BSYNC.RECONVERGENT B0 ;  /* 0x0000000000007941 */ /* 0x000fea0003800200 */
.L_x_29:
[----:B------:R-:W2:Y:S01]  /*0440*/  LDG.E R3, desc[UR4][R4.64+0x4] ;  /* 0x0000040404037981 */ /* 0x000ea2000c1e1900 */
[----:B------:R-:W0:Y:S01]  /*0450*/  LDC R12, c[0x0][0x3b0] ;  /* 0x0000ec00ff0c7b82 */ /* 0x000e220000000800 */
[----:B------:R-:W-:Y:S01]  /*0460*/  BSSY.RECONVERGENT B0, `(.L_x_31) ;  /* 0x0000010000007945 */ /* 0x000fe20003800200 */
[----:B0-----:R-:W0:Y:S02]  /*0470*/  MUFU.RCP R13, R12 ;  /* 0x0000000c000d7308 */ /* 0x001e240000001000 */
[----:B0-----:R-:W-:-:S04]  /*0480*/  FFMA R0, R13, -R12, 1 ;  /* 0x3f8000000d007423 */ /* 0x001fc8000000080c */
[----:B------:R-:W-:Y:S01]  /*0490*/  FFMA R0, R13, R0, R13 ;  /* 0x000000000d007223 */ /* 0x000fe2000000000d */
[----:B--2---:R-:W-:-:S04]  /*04a0*/  FADD R3, R14, -R3 ;  /* 0x800000030e037221 */ /* 0x004fc80000000000 */
[----:B------:R-:W0:Y:S01]  /*04b0*/  FCHK P0, R3, R12 ;  /* 0x0000000c03007302 */ /* 0x000e220000000000 */
[----:B------:R-:W-:-:S04]  /*04c0*/  FFMA R16, R0, R3, RZ ;  /* 0x0000000300107223 */ /* 0x000fc800000000ff */
[----:B------:R-:W-:-:S04]  /*04d0*/  FFMA R13, R16, -R12, R3 ;  /* 0x8000000c100d7223 */ /* 0x000fc80000000003 */
[----:B------:R-:W-:Y:S01]  /*04e0*/  FFMA R16, R0, R13, R16 ;  /* 0x0000000d00107223 */ /* 0x000fe20000000010 */
[----:B0-----:R-:W-:Y:S06]  /*04f0*/  @!P0 BRA `(.L_x_32) ;  /* 0x0000000000188947 */ /* 0x001fec0003800000 */
[----:B------:R-:W0:Y:S01]  /*0500*/  LDCU UR6, c[0x0][0x3b0] ;  /* 0x00007600ff0677ac */ /* 0x000e220008000800 */
[----:B------:R-:W-:Y:S01]  /*0510*/  IMAD.MOV.U32 R0, RZ, RZ, R3 ;  /* 0x000000ffff007224 */ /* 0x000fe200078e0003 */
[----:B------:R-:W-:Y:S02]  /*0520*/  MOV R12, 0x550 ;  /* 0x00000550000c7802 */ /* 0x000fe40000000f00 */
[----:B0-----:R-:W-:-:S07]  /*0530*/  MOV R3, UR6 ;  /* 0x0000000600037c02 */ /* 0x001fce0008000f00 */
[----:B------:R-:W-:Y:S05]  /*0540*/  CALL.REL.NOINC `($__internal_1_$__cuda_sm3x_div_rn_noftz_f32_slowpath) ;  /* 0x0000000400bc7944 */ /* 0x000fea0003c00000 */
[----:B------:R-:W-:-:S07]  /*0550*/  MOV R16, R0 ;  /* 0x0000000000107202 */ /* 0x000fce0000000f00 */
.L_x_32:
[----:B------:R-:W-:Y:S05]  /*0560*/  BSYNC.RECONVERGENT B0 ;  /* 0x0000000000007941 */ /* 0x000fea0003800200 */
.L_x_31:
[----:B------:R-:W0:Y:S08]  /*0570*/  LDC.64 R12, c[0x0][0x380] ;  /* 0x0000e000ff0c7b82 */ /* 0x000e300000000a00 */
[----:B------:R-:W1:Y:S01]  /*0580*/  LDC R20, c[0x0][0x3b0] ;  /* 0x0000ec00ff147b82 */ /* 0x000e620000000800 */
[----:B0-----:R-:W-:-:S06]  /*0590*/  IMAD.WIDE R12, R17, 0x4, R12 ;  /* 0x00000004110c7825 */ /* 0x001fcc00078e020c */
[----:B------:R-:W2:Y:S01]  /*05a0*/  LDG.E R13, desc[UR4][R12.64] ;  /* 0x000000040c0d7981 */ /* 0x000ea2000c1e1900 */
[----:B------:R-:W-:Y:S01]  /*05b0*/  BSSY.RECONVERGENT B0, `(.L_x_33) ;  /* 0x0000010000007945 */ /* 0x000fe20003800200 */
[----:B-1----:R-:W0:Y:S02]  /*05c0*/  MUFU.RCP R17, R20 ;  /* 0x0000001400117308 */ /* 0x002e240000001000 */
        /* <DEDUP_REMOVED lines=13> */
[----:B------:R-:W-:-:S07]  /*06a0*/  IMAD.MOV.U32 R17, RZ, RZ, R0 ;  /* 0x000000ffff117224 */ /* 0x000fce00078e0000 */
.L_x_34:
[----:B------:R-:W-:Y:S05]  /*06b0*/  BSYNC.RECONVERGENT B0 ;  /* 0x0000000000007941 */ /* 0x000fea0003800200 */
.L_x_33:
[----:B------:R-:W0:Y:S08]  /*06c0*/  LDC R3, c[0x0][0x3a8] ;  /* 0x0000ea00ff037b82 */ /* 0x000e300000000800 */
        /* <DEDUP_REMOVED lines=19> */
.L_x_36:
[----:B------:R-:W-:Y:S05]  /*0800*/  BSYNC.RECONVERGENT B0 ;  /* 0x0000000000007941 */ /* 0x000fea0003800200 */
.L_x_35:
[----:B------:R-:W0:Y:S08]  /*0810*/  LDC.64 R12, c[0x0][0x398] ;  /* 0x0000e600ff0c7b82 */ /* 0x000e300000000a00 */
[----:B------:R-:W1:Y:S01]  /*0820*/  LDC.64 R4, c[0x0][0x3b0] ;  /* 0x0000ec00ff047b82 */ /* 0x000e620000000a00 */
[----:B0-----:R-:W-:-:S06]  /*0830*/  IMAD.WIDE R12, R7, 0x4, R12 ;  /* 0x00000004070c7825 */ /* 0x001fcc00078e020c */
[----:B------:R-:W2:Y:S01]  /*0840*/  LDG.E R13, desc[UR4][R12.64] ;  /* 0x000000040c0d7981 */ /* 0x000ea2000c1e1900 */
[----:B------:R-:W-:Y:S01]  /*0850*/  FADD R16, R16, R15 ;  /* 0x0000000f10107221 */ /* 0x000fe20000000000 */
[----:B-1----:R-:W0:Y:S01]  /*0860*/  MUFU.RCP R20, R5 ;  /* 0x0000000500147308 */ /* 0x002e220000001000 */
[----:B------:R-:W-:Y:S01]  /*0870*/  FADD R11, R11, R14 ;  /* 0x0000000e0b0b7221 */ /* 0x000fe20000000000 */
[----:B------:R-:W-:Y:S01]  /*0880*/  BSSY.RECONVERGENT B0, `(.L_x_37) ;  /* 0x0000014000007945 */ /* 0x000fe20003800200 */
[----:B------:R-:W-:Y:S02]  /*0890*/  FADD R17, R16, R17 ;  /* 0x0000001110117221 */ /* 0x000fe40000000000 */
[----:B------:R-:W-:Y:S02]  /*08a0*/  FADD R11, R10, R11 ;  /* 0x0000000b0a0b7221 */ /* 0x000fe40000000000 */
[----:B------:R-:W-:Y:S02]  /*08b0*/  FADD R17, R17, R18 ;  /* 0x0000001211117221 */ /* 0x000fe40000000000 */
[----:B------:R-:W-:-:S02]  /*08c0*/  FADD R11, R8, R11 ;  /* 0x0000000b080b7221 */ /* 0x000fc40000000000 */
[----:B------:R-:W-:Y:S01]  /*08d0*/  FFMA R6, R6, -4, R17 ;  /* 0xc080000006067823 */ /* 0x000fe20000000011 */
[----:B0-----:R-:W-:-:S04]  /*08e0*/  FFMA R3, R20, -R5, 1 ;  /* 0x3f80000014037423 */ /* 0x001fc80000000805 */
[----:B------:R-:W-:Y:S01]  /*08f0*/  FFMA R3, R20, R3, R20 ;  /* 0x0000000314037223 */ /* 0x000fe20000000014 */
[----:B--2---:R-:W-:-:S04]  /*0900*/  FMUL R0, R13, R4 ;  /* 0x000000040d007220 */ /* 0x004fc80000400000 */
[----:B------:R-:W0:Y:S01]  /*0910*/  FCHK P0, R0, R5 ;  /* 0x0000000500007302 */ /* 0x000e220000000000 */
[----:B------:R-:W-:-:S04]  /*0920*/  FFMA R4, R0, R3, RZ ;  /* 0x0000000300047223 */ /* 0x000fc800000000ff */
[----:B------:R-:W-:-:S04]  /*0930*/  FFMA R10, R4, -R5, R0 ;  /* 0x80000005040a7223 */ /* 0x000fc80000000000 */
[----:B------:R-:W-:Y:S01]  /*0940*/  FFMA R3, R3, R10, R4 ;  /* 0x0000000a03037223 */ /* 0x000fe20000000004 */
[----:B------:R-:W-:Y:S01]  /*0950*/  FFMA R4, R2, -4, R11 ;  /* 0xc080000002047823 */ /* 0x000fe2000000000b */
[----:B0-----:R-:W-:Y:S06]  /*0960*/  @!P0 BRA `(.L_x_38) ;  /* 0x0000000000148947 */ /* 0x001fec0003800000 */
[----:B------:R-:W0:Y:S01]  /*0970*/  LDCU UR6, c[0x0][0x3b4] ;  /* 0x00007680ff0677ac */ /* 0x000e220008000800 */
[----:B------:R-:W-:Y:S02]  /*0980*/  MOV R12, 0x9b0 ;  /* 0x000009b0000c7802 */ /* 0x000fe40000000f00 */
[----:B0-----:R-:W-:-:S07]  /*0990*/  MOV R3, UR6 ;  /* 0x0000000600037c02 */ /* 0x001fce0008000f00 */
[----:B------:R-:W-:Y:S05]  /*09a0*/  CALL.REL.NOINC `($__internal_1_$__cuda_sm3x_div_rn_noftz_f32_slowpath) ;  /* 0x0000000000a47944 */ /* 0x000fea0003c00000 */
[----:B------:R-:W-:-:S07]  /*09b0*/  IMAD.MOV.U32 R3, RZ, RZ, R0 ;  /* 0x000000ffff037224 */ /* 0x000fce00078e0000 */
.L_x_38:
[----:B------:R-:W-:Y:S05]  /*09c0*/  BSYNC.RECONVERGENT B0 ;  /* 0x0000000000007941 */ /* 0x000fea0003800200 */
.L_x_37:
[----:B------:R-:W0:Y:S01]  /*09d0*/  LDC.64 R10, c[0x0][0x3a0] ;  /* 0x0000e800ff0a7b82 */ /* 0x000e220000000a00 */
[----:B------:R-:W1:Y:S07]  /*09e0*/  LDCU UR6, c[0x0][0x3b0] ;  /* 0x00007600ff0677ac */ /* 0x000e6e0008000800 */
[----:B------:R-:W1:Y:S01]  /*09f0*/  LDC R0, c[0x0][0x3b8] ;  /* 0x0000ee00ff007b82 */ /* 0x000e620000000800 */
[----:B0-----:R-:W-:-:S06]  /*0a00*/  IMAD.WIDE R10, R7, 0x4, R10 ;  /* 0x00000004070a7825 */ /* 0x001fcc00078e020a */
[----:B------:R-:W2:Y:S01]  /*0a10*/  LDG.E R10, desc[UR4][R10.64] ;  /* 0x000000040a0a7981 */ /* 0x000ea2000c1e1900 */
[----:B------:R-:W-:Y:S01]  /*0a20*/  FADD R2, R2, R2 ;  /* 0x0000000202027221 */ /* 0x000fe20000000000 */
[----:B------:R-:W-:Y:S01]  /*0a30*/  FMUL R3, R3, R3 ;  /* 0x0000000303037220 */ /* 0x000fe20000400000 */
[----:B-1----:R-:W-:Y:S01]  /*0a40*/  FMUL R0, R0, UR6 ;  /* 0x0000000600007c20 */ /* 0x002fe20008400000 */
[----:B------:R-:W-:Y:S01]  /*0a50*/  MOV R8, 0x3c80f082 ;  /* 0x3c80f08200087802 */ /* 0x000fe20000000f00 */
[----:B------:R-:W-:-:S04]  /*0a60*/  FADD R2, -R9, R2 ;  /* 0x0000000209027221 */ /* 0x000fc80000000100 */
[----:B------:R-:W-:-:S04]  /*0a70*/  FFMA R3, R3, R4, R2 ;  /* 0x0000000403037223 */ /* 0x000fc80000000002 */
[----:B------:R-:W-:Y:S01]  /*0a80*/  FFMA R0, R6, -R0, R3 ;  /* 0x8000000006007223 */ /* 0x000fe20000000003 */
[----:B------:R-:W-:Y:S01]  /*0a90*/  HFMA2 R6, -RZ, RZ, 1.875, 0 ;  /* 0x3f800000ff067431 */ /* 0x000fe200000001ff */
[----:B------:R-:W0:Y:S02]  /*0aa0*/  LDC.64 R2, c[0x0][0x390] ;  /* 0x0000e400ff027b82 */ /* 0x000e240000000a00 */
[----:B0-----:R-:W-:Y:S01]  /*0ab0*/  IMAD.WIDE R2, R7, 0x4, R2 ;  /* 0x0000000407027825 */ /* 0x001fe200078e0202 */
[----:B--2---:R-:W-:-:S13]  /*0ac0*/  FSETP.GT.AND P0, PT, R10, RZ, PT ;  /* 0x000000ff0a00720b */ /* 0x004fda0003f04000 */
[----:B------:R-:W-:-:S05]  /*0ad0*/  @P0 MOV R5, 0x3cf5c28f ;  /* 0x3cf5c28f00050802 */ /* 0x000fca0000000f00 */
[----:B------:R-:W-:-:S05]  /*0ae0*/  @P0 FFMA R5, R10, -R5, 1 ;  /* 0x3f8000000a050423 */ /* 0x000fca0000000805 */
[----:B------:R-:W-:-:S04]  /*0af0*/  @P0 FSETP.GEU.AND P1, PT, R5, RZ, PT ;  /* 0x000000ff0500020b */ /* 0x000fc80003f2e000 */
[----:B------:R-:W-:-:S05]  /*0b00*/  @P0 FSEL R5, R5, RZ, P1 ;  /* 0x000000ff05050208 */ /* 0x000fca0000800000 */
[----:B------:R-:W-:-:S04]  /*0b10*/  @P0 FMUL R0, R0, R5 ;  /* 0x0000000500000220 */ /* 0x000fc80000400000 */
[----:B------:R-:W-:-:S04]  /*0b20*/  FMUL R4, R0, 0.89999997615814208984 ;  /* 0x3f66666600047820 */ /* 0x000fc80000400000 */
[C---:B------:R-:W-:Y:S01]  /*0b30*/  FMUL R0, |R4|.reuse, 2.8853900432586669922 ;  /* 0x4038aa3b04007820 */ /* 0x040fe20000400200 */
[C---:B------:R-:W-:Y:S01]  /*0b40*/  FMUL R11, R4.reuse, R4 ;  /* 0x00000004040b7220 */ /* 0x040fe20000400000 */
[C---:B------:R-:W-:Y:S02]  /*0b50*/  FSETP.GE.AND P1, PT, |R4|.reuse, 0.60000002384185791016, PT ;  /* 0x3f19999a0400780b */ /* 0x040fe40003f26200 */
[----:B------:R-:W-:Y:S01]  /*0b60*/  FSETP.GE.AND P0, PT, |R4|, 9.010913848876953125, PT ;  /* 0x41102cb40400780b */ /* 0x000fe20003f06200 */
[C---:B------:R-:W-:Y:S01]  /*0b70*/  FFMA R8, R11.reuse, R8, -0.052303962409496307373 ;  /* 0xbd563cae0b087423 */ /* 0x040fe20000000008 */
[----:B------:R-:W0:Y:S02]  /*0b80*/  MUFU.EX2 R0, R0 ;  /* 0x0000000000007308 */ /* 0x000e240000000800 */
[----:B0-----:R-:W-:Y:S01]  /*0b90*/  FADD R5, R0, 1 ;  /* 0x3f80000000057421 */ /* 0x001fe20000000000 */
[----:B------:R-:W-:-:S04]  /*0ba0*/  FFMA R0, R11, R8, 0.1331529766321182251 ;  /* 0x3e0859410b007423 */ /* 0x000fc80000000008 */
[C---:B------:R-:W-:Y:S01]  /*0bb0*/  FFMA R0, R11.reuse, R0, -0.33332768082618713379 ;  /* 0xbeaaa9ed0b007423 */ /* 0x040fe20000000000 */
[----:B------:R-:W0:Y:S03]  /*0bc0*/  MUFU.RCP R5, R5 ;  /* 0x0000000500057308 */ /* 0x000e260000001000 */
[----:B------:R-:W-:Y:S01]  /*0bd0*/  FFMA R11, R11, R0, RZ ;  /* 0x000000000b0b7223 */ /* 0x000fe200000000ff */
[----:B0-----:R-:W-:-:S05]  /*0be0*/  FFMA R6, R5, -2, R6 ;  /* 0xc000000005067823 */ /* 0x001fca0000000006 */
[----:B------:R-:W-:-:S04]  /*0bf0*/  FSEL R9, R6, 1, !P0 ;  /* 0x3f80000006097808 */ /* 0x000fc80004000000 */
[--C-:B------:R-:W-:Y:S01]  /*0c00*/  LOP3.LUT R9, R9, 0x80000000, R4.reuse, 0xb8, !PT ;  /* 0x8000000009097812 */ /* 0x100fe200078eb804 */
[----:B------:R-:W-:-:S05]  /*0c10*/  @!P1 FFMA R9, R4, R11, R4 ;  /* 0x0000000b04099223 */ /* 0x000fca0000000004 */
[----:B------:R-:W-:Y:S01]  /*0c20*/  STG.E desc[UR4][R2.64], R9 ;  /* 0x0000000902007986 */ /* 0x000fe2000c101904 */
[----:B------:R-:W-:Y:S05]  /*0c30*/  EXIT ;  /* 0x000000000000794d */ /* 0x000fea0003800000 */
        .weak           $__internal_1_$__cuda_sm3x_div_rn_noftz_f32_slowpath
        .type           $__internal_1_$__cuda_sm3x_div_rn_noftz_f32_slowpath,@function
        .size           $__internal_1_$__cuda_sm3x_div_rn_noftz_f32_slowpath,(.L_x_52 - $__internal_1_$__cuda_sm3x_div_rn_noftz_f32_slowpath)
$__internal_1_$__cuda_sm3x_div_rn_noftz_f32_slowpath:
[----:B------:R-:W-:Y:S01]  /*0c40*/  SHF.R.U32.HI R13, RZ, 0x17, R3 ;  /* 0x00000017ff0d7819 */ /* 0x000fe20000011603 */
[----:B------:R-:W-:Y:S01]  /*0c50*/  BSSY.RECONVERGENT B1, `(.L_x_39) ;  /* 0x0000062000017945 */ /* 0x000fe20003800200 */
[----:B------:R-:W-:Y:S02]  /*0c60*/  SHF.R.U32.HI R20, RZ, 0x17, R0 ;  /* 0x00000017ff147819 */ /* 0x000fe40000011600 */
[----:B------:R-:W-:Y:S02]  /*0c70*/  LOP3.LUT R13, R13, 0xff, RZ, 0xc0, !PT ;  /* 0x000000ff0d0d7812 */ /* 0x000fe400078ec0ff */
[----:B------:R-:W-:Y:S02]  /*0c80*/  LOP3.LUT R20, R20, 0xff, RZ, 0xc0, !PT ;  /* 0x000000ff14147812 */ /* 0x000fe400078ec0ff */
[----:B------:R-:W-:-:S03]  /*0c90*/  IADD3 R21, PT, PT, R13, -0x1, RZ ;  /* 0xffffffff0d157810 */ /* 0x000fc60007ffe0ff */
[----:B------:R-:W-:Y:S01]  /*0ca0*/  VIADD R19, R20, 0xffffffff ;  /* 0xffffffff14137836 */ /* 0x000fe20000000000 */
[----:B------:R-:W-:-:S04]  /*0cb0*/  ISETP.GT.U32.AND P0, PT, R21, 0xfd, PT ;  /* 0x000000fd1500780c */ /* 0x000fc80003f04070 */
[----:B------:R-:W-:-:S13]  /*0cc0*/  ISETP.GT.U32.OR P0, PT, R19, 0xfd, P0 ;  /* 0x000000fd1300780c */ /* 0x000fda0000704470 */
[----:B------:R-:W-:Y:S01]  /*0cd0*/  @!P0 MOV R18, RZ ;  /* 0x000000ff00128202 */ /* 0x000fe20000000f00 */
[----:B------:R-:W-:Y:S06]  /*0ce0*/  @!P0 BRA `(.L_x_40) ;  /* 0x00000000005c8947 */ /* 0x000fec0003800000 */
[----:B------:R-:W-:Y:S02]  /*0cf0*/  FSETP.GTU.FTZ.AND P0, PT, |R0|, +INF , PT ;  /* 0x7f8000000000780b */ /* 0x000fe40003f1c200 */
        /* <DEDUP_REMOVED lines=22> */
.L_x_40:
[----:B------:R-:W-:Y:S01]  /*0e60*/  LEA R22, R13, 0xc0800000, 0x17 ;  /* 0xc08000000d167811 */ /* 0x000fe200078eb8ff */
[----:B------:R-:W-:Y:S01]  /*0e70*/  BSSY.RECONVERGENT B2, `(.L_x_45) ;  /* 0x0000036000027945 */ /* 0x000fe20003800200 */
[----:B------:R-:W-:-:S03]  /*0e80*/  IADD3 R20, PT, PT, R20, -0x7f, RZ ;  /* 0xffffff8114147810 */ /* 0x000fc60007ffe0ff */
[----:B------:R-:W-:Y:S02]  /*0e90*/  IMAD.IADD R21, R3, 0x1, -R22 ;  /* 0x0000000103157824 */ /* 0x000fe400078e0a16 */
[C---:B------:R-:W-:Y:S02]  /*0ea0*/  IMAD R0, R20.reuse, -0x800000, R0 ;  /* 0xff80000014007824 */ /* 0x040fe400078e0200 */
[----:B------:R0:W1:Y:S01]  /*0eb0*/  MUFU.RCP R22, R21 ;  /* 0x0000001500167308 */ /* 0x0000620000001000 */
[----:B------:R-:W-:Y:S01]  /*0ec0*/  FADD.FTZ R3, -R21, -RZ ;  /* 0x800000ff15037221 */ /* 0x000fe20000010100 */
[----:B0-----:R-:W-:-:S04]  /*0ed0*/  IADD3 R21, PT, PT, R20, 0x7f, -R13 ;  /* 0x0000007f14157810 */ /* 0x001fc80007ffe80d */
[----:B------:R-:W-:Y:S01]  /*0ee0*/  IADD3 R21, PT, PT, R21, R18, RZ ;  /* 0x0000001215157210 */ /* 0x000fe20007ffe0ff */
[----:B-1----:R-:W-:-:S04]  /*0ef0*/  FFMA R19, R22, R3, 1 ;  /* 0x3f80000016137423 */ /* 0x002fc80000000003 */
        /* <DEDUP_REMOVED lines=19> */
[-CC-:B------:R-:W-:Y:S01]  /*1030*/  FFMA.RZ R18, R19, R3.reuse, R22.reuse ;  /* 0x0000000313127223 */ /* 0x180fe2000000c016 */
[C---:B------:R-:W-:Y:S02]  /*1040*/  ISETP.NE.AND P2, PT, R13.reuse, RZ, PT ;  /* 0x000000ff0d00720c */ /* 0x040fe40003f45270 */
[----:B------:R-:W-:Y:S02]  /*1050*/  ISETP.NE.AND P1, PT, R13, RZ, PT ;  /* 0x000000ff0d00720c */ /* 0x000fe40003f25270 */
[----:B------:R-:W-:Y:S01]  /*1060*/  LOP3.LUT R20, R18, 0x7fffff, RZ, 0xc0, !PT ;  /* 0x007fffff12147812 */ /* 0x000fe200078ec0ff */
[CCC-:B------:R-:W-:Y:S01]  /*1070*/  FFMA.RP R18, R19.reuse, R3.reuse, R22.reuse ;  /* 0x0000000313127223 */ /* 0x1c0fe20000008016 */
[----:B------:R-:W-:Y:S01]  /*1080*/  FFMA.RM R3, R19, R3, R22 ;  /* 0x0000000313037223 */ /* 0x000fe20000004016 */
[C---:B------:R-:W-:Y:S01]  /*1090*/  VIADD R19, R13.reuse, 0x20 ;  /* 0x000000200d137836 */ /* 0x040fe20000000000 */
        /* <DEDUP_REMOVED lines=15> */
.L_x_47:
[----:B------:R-:W-:-:S04]  /*1190*/  LOP3.LUT R0, R0, 0x80000000, RZ, 0xc0, !PT ;  /* 0x8000000000007812 */ /* 0x000fc800078ec0ff */
[----:B------:R-:W-:Y:S01]  /*11a0*/  LOP3.LUT R0, R0, 0x7f800000, RZ, 0xfc, !PT ;  /* 0x7f80000000007812 */ /* 0x000fe200078efcff */
[----:B------:R-:W-:Y:S06]  /*11b0*/  BRA `(.L_x_48) ;  /* 0x0000000000047947 */ /* 0x000fec0003800000 */
.L_x_46:
[----:B------:R-:W-:-:S07]  /*11c0*/  LEA R0, R21, R0, 0x17 ;  /* 0x0000000015007211 */ /* 0x000fce00078eb8ff */
.L_x_48:
[----:B------:R-:W-:Y:S05]  /*11d0*/  BSYNC.RECONVERGENT B2 ;  /* 0x0000000000027941 */ /* 0x000fea0003800200 */
.L_x_45:
[----:B------:R-:W-:Y:S05]  /*11e0*/  BRA `(.L_x_49) ;  /* 0x0000000000207947 */ /* 0x000fea0003800000 */
.L_x_44:
[----:B------:R-:W-:-:S04]  /*11f0*/  LOP3.LUT R0, R3, 0x80000000, R0, 0x48, !PT ;  /* 0x8000000003007812 */ /* 0x000fc800078e4800 */
[----:B------:R-:W-:Y:S01]  /*1200*/  LOP3.LUT R0, R0, 0x7f800000, RZ, 0xfc, !PT ;  /* 0x7f80000000007812 */ /* 0x000fe200078efcff */
[----:B------:R-:W-:Y:S06]  /*1210*/  BRA `(.L_x_49) ;  /* 0x0000000000147947 */ /* 0x000fec0003800000 */
.L_x_43:
[----:B------:R-:W-:Y:S01]  /*1220*/  LOP3.LUT R0, R3, 0x80000000, R0, 0x48, !PT ;  /* 0x8000000003007812 */ /* 0x000fe200078e4800 */
[----:B------:R-:W-:Y:S06]  /*1230*/  BRA `(.L_x_49) ;  /* 0x00000000000c7947 */ /* 0x000fec0003800000 */
.L_x_42:
[----:B------:R-:W0:Y:S01]  /*1240*/  MUFU.RSQ R0, -QNAN ;  /* 0xffc0000000007908 */ /* 0x000e220000001400 */
[----:B------:R-:W-:Y:S05]  /*1250*/  BRA `(.L_x_49) ;  /* 0x0000000000047947 */ /* 0x000fea0003800000 */
.L_x_41:
[----:B------:R-:W-:-:S07]  /*1260*/  FADD.FTZ R0, R0, R3 ;  /* 0x0000000300007221 */ /* 0x000fce0000010000 */
.L_x_49:
[----:B------:R-:W-:Y:S05]  /*1270*/  BSYNC.RECONVERGENT B1 ;  /* 0x0000000000017941 */ /* 0x000fea0003800200 */
.L_x_39:
[----:B------:R-:W-:-:S04]  /*1280*/  HFMA2 R13, -RZ, RZ, 0, 0 ;  /* 0x00000000ff0d7431 */ /* 0x000fc800000001ff */
[----:B0-----:R-:W-:Y:S05]  /*1290*/  RET.REL.NODEC R12 `(_Z11step_kernelPKfS0_PfS0_S0_iifff) ;  /* 0xffffffec0c587950 */ /* 0x001fea0003c3ffff */
.L_x_50:
        /* <DEDUP_REMOVED lines=14> */
.L_x_52:


//--------------------- .nv.shared._Z17sum_energy_kernelPKfPfm --------------------------
	.section	.nv.shared._Z17sum_energy_kernelPKfPfm,"aw",@nobits
	.sectionflags	@""
	.align	16
	.zero		1024


//--------------------- .nv.shared.reserved.0     --------------------------
	.section	.nv.shared.reserved.0,"aw",@nobits
	.weak		__nv_reservedSMEM_offset_0_alias
	.size		__nv_reservedSMEM_offset_0_alias, 0, 64
	.other		__nv_reservedSMEM_offset_0_alias,@"STO_CUDA_RESERVED_SHARED STV_DEFAULT"
__nv_reservedSMEM_offset_0_alias:
	.zero		0
	.zero		64


//--------------------- .nv.shared._Z10add_sourcePfiiiif --------------------------
	.section	.nv.shared._Z10add_sourcePfiiiif,"aw",@nobits
	.sectionflags	@""
	.align	16
	.zero		1024


//--------------------- .nv.shared._Z11step_kernelPKfS0_PfS0_S0_iifff --------------------------
	.section	.nv.shared._Z11step_kernelPKfS0_PfS0_S0_iifff,"aw",@nobits
	.sectionflags	@""
	.align	16
	.zero		1024


//--------------------- .nv.constant0._Z17sum_energy_kernelPKfPfm --------------------------
	.section	.nv.constant0._Z17sum_energy_kernelPKfPfm,"a",@progbits
	.sectionflags	@""
	.align	4
.nv.constant0._Z17sum_energy_kernelPKfPfm:
	.zero		920


//--------------------- .nv.constant0._Z10add_sourcePfiiiif --------------------------
	.section	.nv.constant0._Z10add_sourcePfiiiif,"a",@progbits
	.sectionflags	@""
	.align	4
.nv.constant0._Z10add_sourcePfiiiif:
	.zero		924


//--------------------- .nv.constant0._Z11step_kernelPKfS0_PfS0_S0_iifff --------------------------
	.section	.nv.constant0._Z11step_kernelPKfS0_PfS0_S0_iifff,"a",@progbits
	.sectionflags	@""
	.align	4
.nv.constant0._Z11step_kernelPKfS0_PfS0_S0_iifff:
	.zero		956


//--------------------- SYMBOLS --------------------------

	.type		.nv.reservedSmem.offset0,@object
	.size		.nv.reservedSmem.offset0,0x4
	.type		.nv.reservedSmem.cap,@object
	.size		.nv.reservedSmem.cap,0x4
